	.target	sm_100a

	.elftype	@"ET_EXEC"


//--------------------- .note.nv.tkinfo           --------------------------
	.section	.note.nv.tkinfo,"",@"SHT_NOTE"
	.sectionflags	@"SHF_NOTE_NV_TKINFO"
	.tkinfo
        /*0018*/ 	.word	0x00000002
        /*0030*/ 	.string	""
        /*0030*/ 	.string	"ptxas"
        /*0030*/ 	.string	"Cuda compilation tools, release 13.0, V13.0.88"
        /*0030*/ 	.string	"Build cuda_13.0.r13.0/compiler.36424714_0"
        /*0030*/ 	.string	"-arch sm_100a -m 64 "



//--------------------- .note.nv.cuinfo           --------------------------
	.section	.note.nv.cuinfo,"",@"SHT_NOTE"
	.sectionflags	@"SHF_NOTE_NV_CUINFO"
        /*0018*/ 	.short	0x0002
        /*001a*/ 	.short	0x0064
        /*001c*/ 	.short	0x0082
	.zero		2


//--------------------- .nv.info                  --------------------------
	.section	.nv.info,"",@"SHT_CUDA_INFO"
	.align	4


	//----- nvinfo : EIATTR_REGCOUNT
	.align		4
        /*0000*/ 	.byte	0x04, 0x2f
        /*0002*/ 	.short	(.L_19 - .L_18)
	.align		4
.L_18:
        /*0004*/ 	.word	index@(_ZN7cutlass13device_kernelINS_4gemm6kernel13GemmUniversalIN4cute5tupleIJiiiiEEENS1_10collective13CollectiveMmaINS1_41MainloopSm100TmaUmmaWarpSpecializedSparseILi5ELi2ELi2ENS5_IJNS4_1CILi1EEESB_SB_EEEEENS5_IJNSA_ILi128EEENSA_ILi64EEESE_EEENS_6half_tENS5_IJNS4_6LayoutINS5_IJiNS5_IJNSA_ILi2EEEiEEEiEEENS5_IJlNS5_IJSB_SJ_EEElEEEEENSI_INS5_IJNS5_IJNS5_IJNSA_ILi8EEESJ_SP_EEEiEEENS5_IJNS5_IJNSA_ILi16EEESJ_NSA_ILi4EEEEEEiEEEiEEENS5_IJNS5_IJNS5_IJSE_SS_NSA_ILi2048EEEEEENSA_ILi16384EEEEEENS5_IJNS5_IJSB_NSA_ILi1024EEENSA_ILi32EEEEEElEEElEEEEEEEESH_NS5_IJlSB_lEEENS4_8TiledMMAINS4_8MMA_AtomIJNS4_27SM100_MMA_F16BF16_SS_SPARSEISH_SH_fLi128ELi64ELNS4_4UMMA5MajorE0ELS1D_0ELNS1C_7ScaleInE0ELS1E_0EEEEEENSI_ISC_NS5_IJNSA_ILi0EEES1H_S1H_EEEEENS5_IJNS4_10UnderscoreES1K_S1K_EEEEENS4_13SM90_TMA_LOADENS4_14ComposedLayoutINS4_7SwizzleILi3ELi4ELi3EEENS4_25smem_sparse_ptr_flag_bitsILi2ELi16EEENSI_INS5_IJNS5_IJSB_SP_EEENS5_IJSJ_SF_EEEEEENS5_IJNS5_IJS1H_SE_EEESM_EEEEEEEvNS4_8identityES1N_NS1O_IS1Q_NS4_18smem_ptr_flag_bitsILi16EEENSI_INS5_IJSP_SF_EEENS5_IJSF_SB_EEEEEEEvS20_EENS_8epilogue10collective18CollectiveEpilogueINS28_23Sm100TmaWarpSpecializedILi4ELi2ELi16ELb1ELb0EEEJSG_NS5_IJNSI_ISE_SB_EENSI_ISS_SB_EEEEEfNS5_IJSB_llEEEfS2G_NS28_6fusion15FusionCallbacksIS2C_NS2H_17LinearCombinationIffffLNS_15FloatRoundStyleE2EEESG_S2F_JEEENS4_5SM1004TMEM4LOAD26SM100_TMEM_LOAD_32dp32b16xES1N_NS1O_INS1P_ILi2ELi5ELi2EEENS21_ILi32EEENSI_INS5_IJS12_ST_EEENS5_IJSB_S12_EEEEEEENS4_39AutoVectorizingCopyWithAssumedAlignmentILi128EEENS4_14SM90_TMA_STOREES2W_S2Y_S2Y_EEEvvEEEEvNT_6ParamsE)
        /*0008*/ 	.word	0x00000055


	//----- nvinfo : EIATTR_FRAME_SIZE
	.align		4
.L_19:
        /*000c*/ 	.byte	0x04, 0x11
        /*000e*/ 	.short	(.L_21 - .L_20)
	.align		4
.L_20:
        /*0010*/ 	.word	index@($__internal_2_$__cuda_sm10x_tcgen05_guardrail_trap_unallocated_columns_being_dealloced)
        /*0014*/ 	.word	0x00000000


	//----- nvinfo : EIATTR_FRAME_SIZE
	.align		4
.L_21:
        /*0018*/ 	.byte	0x04, 0x11
        /*001a*/ 	.short	(.L_23 - .L_22)
	.align		4
.L_22:
        /*001c*/ 	.word	index@($__internal_1_$__cuda_sm10x_tcgen05_guardrail_trap_phase_invalid_during_alloc)
        /*0020*/ 	.word	0x00000000


	//----- nvinfo : EIATTR_FRAME_SIZE
	.align		4
.L_23:
        /*0024*/ 	.byte	0x04, 0x11
        /*0026*/ 	.short	(.L_25 - .L_24)
	.align		4
.L_24:
        /*0028*/ 	.word	index@($__internal_0_$__cuda_sm10x_tcgen05_guardrail_trap_col_being_dealloced_not_returned_by_alloc)
        /*002c*/ 	.word	0x00000000


	//----- nvinfo : EIATTR_FRAME_SIZE
	.align		4
.L_25:
        /*0030*/ 	.byte	0x04, 0x11
        /*0032*/ 	.short	(.L_27 - .L_26)
	.align		4
.L_26:
        /*0034*/ 	.word	index@(_ZN7cutlass13device_kernelINS_4gemm6kernel13GemmUniversalIN4cute5tupleIJiiiiEEENS1_10collective13CollectiveMmaINS1_41MainloopSm100TmaUmmaWarpSpecializedSparseILi5ELi2ELi2ENS5_IJNS4_1CILi1EEESB_SB_EEEEENS5_IJNSA_ILi128EEENSA_ILi64EEESE_EEENS_6half_tENS5_IJNS4_6LayoutINS5_IJiNS5_IJNSA_ILi2EEEiEEEiEEENS5_IJlNS5_IJSB_SJ_EEElEEEEENSI_INS5_IJNS5_IJNS5_IJNSA_ILi8EEESJ_SP_EEEiEEENS5_IJNS5_IJNSA_ILi16EEESJ_NSA_ILi4EEEEEEiEEEiEEENS5_IJNS5_IJNS5_IJSE_SS_NSA_ILi2048EEEEEENSA_ILi16384EEEEEENS5_IJNS5_IJSB_NSA_ILi1024EEENSA_ILi32EEEEEElEEElEEEEEEEESH_NS5_IJlSB_lEEENS4_8TiledMMAINS4_8MMA_AtomIJNS4_27SM100_MMA_F16BF16_SS_SPARSEISH_SH_fLi128ELi64ELNS4_4UMMA5MajorE0ELS1D_0ELNS1C_7ScaleInE0ELS1E_0EEEEEENSI_ISC_NS5_IJNSA_ILi0EEES1H_S1H_EEEEENS5_IJNS4_10UnderscoreES1K_S1K_EEEEENS4_13SM90_TMA_LOADENS4_14ComposedLayoutINS4_7SwizzleILi3ELi4ELi3EEENS4_25smem_sparse_ptr_flag_bitsILi2ELi16EEENSI_INS5_IJNS5_IJSB_SP_EEENS5_IJSJ_SF_EEEEEENS5_IJNS5_IJS1H_SE_EEESM_EEEEEEEvNS4_8identityES1N_NS1O_IS1Q_NS4_18smem_ptr_flag_bitsILi16EEENSI_INS5_IJSP_SF_EEENS5_IJSF_SB_EEEEEEEvS20_EENS_8epilogue10collective18CollectiveEpilogueINS28_23Sm100TmaWarpSpecializedILi4ELi2ELi16ELb1ELb0EEEJSG_NS5_IJNSI_ISE_SB_EENSI_ISS_SB_EEEEEfNS5_IJSB_llEEEfS2G_NS28_6fusion15FusionCallbacksIS2C_NS2H_17LinearCombinationIffffLNS_15FloatRoundStyleE2EEESG_S2F_JEEENS4_5SM1004TMEM4LOAD26SM100_TMEM_LOAD_32dp32b16xES1N_NS1O_INS1P_ILi2ELi5ELi2EEENS21_ILi32EEENSI_INS5_IJS12_ST_EEENS5_IJSB_S12_EEEEEEENS4_39AutoVectorizingCopyWithAssumedAlignmentILi128EEENS4_14SM90_TMA_STOREES2W_S2Y_S2Y_EEEvvEEEEvNT_6ParamsE)
        /*0038*/ 	.word	0x00000000


	//----- nvinfo : EIATTR_MIN_STACK_SIZE
	.align		4
.L_27:
        /*003c*/ 	.byte	0x04, 0x12
        /*003e*/ 	.short	(.L_29 - .L_28)
	.align		4
.L_28:
        /*0040*/ 	.word	index@(_ZN7cutlass13device_kernelINS_4gemm6kernel13GemmUniversalIN4cute5tupleIJiiiiEEENS1_10collective13CollectiveMmaINS1_41MainloopSm100TmaUmmaWarpSpecializedSparseILi5ELi2ELi2ENS5_IJNS4_1CILi1EEESB_SB_EEEEENS5_IJNSA_ILi128EEENSA_ILi64EEESE_EEENS_6half_tENS5_IJNS4_6LayoutINS5_IJiNS5_IJNSA_ILi2EEEiEEEiEEENS5_IJlNS5_IJSB_SJ_EEElEEEEENSI_INS5_IJNS5_IJNS5_IJNSA_ILi8EEESJ_SP_EEEiEEENS5_IJNS5_IJNSA_ILi16EEESJ_NSA_ILi4EEEEEEiEEEiEEENS5_IJNS5_IJNS5_IJSE_SS_NSA_ILi2048EEEEEENSA_ILi16384EEEEEENS5_IJNS5_IJSB_NSA_ILi1024EEENSA_ILi32EEEEEElEEElEEEEEEEESH_NS5_IJlSB_lEEENS4_8TiledMMAINS4_8MMA_AtomIJNS4_27SM100_MMA_F16BF16_SS_SPARSEISH_SH_fLi128ELi64ELNS4_4UMMA5MajorE0ELS1D_0ELNS1C_7ScaleInE0ELS1E_0EEEEEENSI_ISC_NS5_IJNSA_ILi0EEES1H_S1H_EEEEENS5_IJNS4_10UnderscoreES1K_S1K_EEEEENS4_13SM90_TMA_LOADENS4_14ComposedLayoutINS4_7SwizzleILi3ELi4ELi3EEENS4_25smem_sparse_ptr_flag_bitsILi2ELi16EEENSI_INS5_IJNS5_IJSB_SP_EEENS5_IJSJ_SF_EEEEEENS5_IJNS5_IJS1H_SE_EEESM_EEEEEEEvNS4_8identityES1N_NS1O_IS1Q_NS4_18smem_ptr_flag_bitsILi16EEENSI_INS5_IJSP_SF_EEENS5_IJSF_SB_EEEEEEEvS20_EENS_8epilogue10collective18CollectiveEpilogueINS28_23Sm100TmaWarpSpecializedILi4ELi2ELi16ELb1ELb0EEEJSG_NS5_IJNSI_ISE_SB_EENSI_ISS_SB_EEEEEfNS5_IJSB_llEEEfS2G_NS28_6fusion15FusionCallbacksIS2C_NS2H_17LinearCombinationIffffLNS_15FloatRoundStyleE2EEESG_S2F_JEEENS4_5SM1004TMEM4LOAD26SM100_TMEM_LOAD_32dp32b16xES1N_NS1O_INS1P_ILi2ELi5ELi2EEENS21_ILi32EEENSI_INS5_IJS12_ST_EEENS5_IJSB_S12_EEEEEEENS4_39AutoVectorizingCopyWithAssumedAlignmentILi128EEENS4_14SM90_TMA_STOREES2W_S2Y_S2Y_EEEvvEEEEvNT_6ParamsE)
        /*0044*/ 	.word	0x00000000
.L_29:


//--------------------- .nv.compat                --------------------------
	.section	.nv.compat,"",@"SHT_CUDA_COMPAT_INFO"
	.align	4
        /*0000*/ 	.byte	0x02, 0x09, 0x01, 0x00, 0x02, 0x02, 0x02, 0x00, 0x02, 0x05, 0x05, 0x00, 0x03, 0x07, 0x01, 0x01
        /*0010*/ 	.byte	0x02, 0x03, 0x01, 0x00, 0x02, 0x06, 0x01, 0x00, 0x04, 0x0b, 0x08, 0x00, 0x09, 0x00, 0x00, 0x00
        /*0020*/ 	.byte	0x00, 0x00, 0x00, 0x00


//--------------------- .nv.info._ZN7cutlass13device_kernelINS_4gemm6kernel13GemmUniversalIN4cute5tupleIJiiiiEEENS1_10collective13CollectiveMmaINS1_41MainloopSm100TmaUmmaWarpSpecializedSparseILi5ELi2ELi2ENS5_IJNS4_1CILi1EEESB_SB_EEEEENS5_IJNSA_ILi128EEENSA_ILi64EEESE_EEENS_6half_tENS5_IJNS4_6LayoutINS5_IJiNS5_IJNSA_ILi2EEEiEEEiEEENS5_IJlNS5_IJSB_SJ_EEElEEEEENSI_INS5_IJNS5_IJNS5_IJNSA_ILi8EEESJ_SP_EEEiEEENS5_IJNS5_IJNSA_ILi16EEESJ_NSA_ILi4EEEEEEiEEEiEEENS5_IJNS5_IJNS5_IJSE_SS_NSA_ILi2048EEEEEENSA_ILi16384EEEEEENS5_IJNS5_IJSB_NSA_ILi1024EEENSA_ILi32EEEEEElEEElEEEEEEEESH_NS5_IJlSB_lEEENS4_8TiledMMAINS4_8MMA_AtomIJNS4_27SM100_MMA_F16BF16_SS_SPARSEISH_SH_fLi128ELi64ELNS4_4UMMA5MajorE0ELS1D_0ELNS1C_7ScaleInE0ELS1E_0EEEEEENSI_ISC_NS5_IJNSA_ILi0EEES1H_S1H_EEEEENS5_IJNS4_10UnderscoreES1K_S1K_EEEEENS4_13SM90_TMA_LOADENS4_14ComposedLayoutINS4_7SwizzleILi3ELi4ELi3EEENS4_25smem_sparse_ptr_flag_bitsILi2ELi16EEENSI_INS5_IJNS5_IJSB_SP_EEENS5_IJSJ_SF_EEEEEENS5_IJNS5_IJS1H_SE_EEESM_EEEEEEEvNS4_8identityES1N_NS1O_IS1Q_NS4_18smem_ptr_flag_bitsILi16EEENSI_INS5_IJSP_SF_EEENS5_IJSF_SB_EEEEEEEvS20_EENS_8epilogue10collective18CollectiveEpilogueINS28_23Sm100TmaWarpSpecializedILi4ELi2ELi16ELb1ELb0EEEJSG_NS5_IJNSI_ISE_SB_EENSI_ISS_SB_EEEEEfNS5_IJSB_llEEEfS2G_NS28_6fusion15FusionCallbacksIS2C_NS2H_17LinearCombinationIffffLNS_15FloatRoundStyleE2EEESG_S2F_JEEENS4_5SM1004TMEM4LOAD26SM100_TMEM_LOAD_32dp32b16xES1N_NS1O_INS1P_ILi2ELi5ELi2EEENS21_ILi32EEENSI_INS5_IJS12_ST_EEENS5_IJSB_S12_EEEEEEENS4_39AutoVectorizingCopyWithAssumedAlignmentILi128EEENS4_14SM90_TMA_STOREES2W_S2Y_S2Y_EEEvvEEEEvNT_6ParamsE --------------------------
	.section	.nv.info._ZN7cutlass13device_kernelINS_4gemm6kernel13GemmUniversalIN4cute5tupleIJiiiiEEENS1_10collective13CollectiveMmaINS1_41MainloopSm100TmaUmmaWarpSpecializedSparseILi5ELi2ELi2ENS5_IJNS4_1CILi1EEESB_SB_EEEEENS5_IJNSA_ILi128EEENSA_ILi64EEESE_EEENS_6half_tENS5_IJNS4_6LayoutINS5_IJiNS5_IJNSA_ILi2EEEiEEEiEEENS5_IJlNS5_IJSB_SJ_EEElEEEEENSI_INS5_IJNS5_IJNS5_IJNSA_ILi8EEESJ_SP_EEEiEEENS5_IJNS5_IJNSA_ILi16EEESJ_NSA_ILi4EEEEEEiEEEiEEENS5_IJNS5_IJNS5_IJSE_SS_NSA_ILi2048EEEEEENSA_ILi16384EEEEEENS5_IJNS5_IJSB_NSA_ILi1024EEENSA_ILi32EEEEEElEEElEEEEEEEESH_NS5_IJlSB_lEEENS4_8TiledMMAINS4_8MMA_AtomIJNS4_27SM100_MMA_F16BF16_SS_SPARSEISH_SH_fLi128ELi64ELNS4_4UMMA5MajorE0ELS1D_0ELNS1C_7ScaleInE0ELS1E_0EEEEEENSI_ISC_NS5_IJNSA_ILi0EEES1H_S1H_EEEEENS5_IJNS4_10UnderscoreES1K_S1K_EEEEENS4_13SM90_TMA_LOADENS4_14ComposedLayoutINS4_7SwizzleILi3ELi4ELi3EEENS4_25smem_sparse_ptr_flag_bitsILi2ELi16EEENSI_INS5_IJNS5_IJSB_SP_EEENS5_IJSJ_SF_EEEEEENS5_IJNS5_IJS1H_SE_EEESM_EEEEEEEvNS4_8identityES1N_NS1O_IS1Q_NS4_18smem_ptr_flag_bitsILi16EEENSI_INS5_IJSP_SF_EEENS5_IJSF_SB_EEEEEEEvS20_EENS_8epilogue10collective18CollectiveEpilogueINS28_23Sm100TmaWarpSpecializedILi4ELi2ELi16ELb1ELb0EEEJSG_NS5_IJNSI_ISE_SB_EENSI_ISS_SB_EEEEEfNS5_IJSB_llEEEfS2G_NS28_6fusion15FusionCallbacksIS2C_NS2H_17LinearCombinationIffffLNS_15FloatRoundStyleE2EEESG_S2F_JEEENS4_5SM1004TMEM4LOAD26SM100_TMEM_LOAD_32dp32b16xES1N_NS1O_INS1P_ILi2ELi5ELi2EEENS21_ILi32EEENSI_INS5_IJS12_ST_EEENS5_IJSB_S12_EEEEEEENS4_39AutoVectorizingCopyWithAssumedAlignmentILi128EEENS4_14SM90_TMA_STOREES2W_S2Y_S2Y_EEEvvEEEEvNT_6ParamsE,"",@"SHT_CUDA_INFO"
	.sectionflags	@""
	.align	4


	//----- nvinfo : EIATTR_CUDA_API_VERSION
	.align		4
        /*0000*/ 	.byte	0x04, 0x37
        /*0002*/ 	.short	(.L_31 - .L_30)
.L_30:
        /*0004*/ 	.word	0x00000082


	//----- nvinfo : EIATTR_KPARAM_INFO
	.align		4
.L_31:
        /*0008*/ 	.byte	0x04, 0x17
        /*000a*/ 	.short	(.L_33 - .L_32)
.L_32:
        /*000c*/ 	.word	0x00000000
        /*0010*/ 	.short	0x0000
        /*0012*/ 	.short	0x0000
        /*0014*/ 	.byte	0x00, 0xf0, 0x01, 0x28


	//----- nvinfo : EIATTR_AT_ENTRY_FRAGMENTS
	.align		4
.L_33:
        /*0018*/ 	.byte	0x04, 0x4f
        /*001a*/ 	.short	(.L_35 - .L_34)


	//   ....[0]....
.L_34:
        /*001c*/ 	.word	0x00000006


	//----- nvinfo : EIATTR_RESERVED_SMEM_USED
	.align		4
.L_35:
        /*0020*/ 	.byte	0x01, 0x41
	.zero		2


	//----- nvinfo : EIATTR_SPARSE_MMA_MASK
	.align		4
        /*0024*/ 	.byte	0x03, 0x50
        /*0026*/ 	.short	0x0040


	//----- nvinfo : EIATTR_TCGEN05_1CTA_USED
	.align		4
        /*0028*/ 	.byte	0x01, 0x51
	.zero		2


	//----- nvinfo : EIATTR_MAXREG_COUNT
	.align		4
        /*002c*/ 	.byte	0x03, 0x1b
        /*002e*/ 	.short	0x00ff


	//----- nvinfo : EIATTR_NUM_BARRIERS
	.align		4
        /*0030*/ 	.byte	0x02, 0x4c
        /*0032*/ 	.byte	0x07
	.zero		1


	//----- nvinfo : EIATTR_EXTERNS
	.align		4
        /*0034*/ 	.byte	0x04, 0x0f
        /*0036*/ 	.short	(.L_37 - .L_36)


	//   ....[0]....
	.align		4
.L_36:
        /*0038*/ 	.word	index@(__assertfail)


	//----- nvinfo : EIATTR_MERCURY_ISA_VERSION
	.align		4
.L_37:
        /*003c*/ 	.byte	0x03, 0x5f
        /*003e*/ 	.short	0x0101


	//----- nvinfo : EIATTR_INT_WARP_WIDE_INSTR_OFFSETS
	.align		4
        /*0040*/ 	.byte	0x04, 0x31
        /*0042*/ 	.short	(.L_39 - .L_38)


	//   ....[0]....
.L_38:
        /*0044*/ 	.word	0x00001b10


	//   ....[1]....
        /*0048*/ 	.word	0x00003600


	//   ....[2]....
        /*004c*/ 	.word	0x00003620


	//   ....[3]....
        /*0050*/ 	.word	0x00003650


	//   ....[4]....
        /*0054*/ 	.word	0x00003f60


	//   ....[5]....
        /*0058*/ 	.word	0x00003f80


	//   ....[6]....
        /*005c*/ 	.word	0x00004020


	//   ....[7]....
        /*0060*/ 	.word	0x000040c0


	//   ....[8]....
        /*0064*/ 	.word	0x00004180


	//   ....[9]....
        /*0068*/ 	.word	0x00004200


	//   ....[10]....
        /*006c*/ 	.word	0x00004220


	//   ....[11]....
        /*0070*/ 	.word	0x000042f0


	//   ....[12]....
        /*0074*/ 	.word	0x00004380


	//   ....[13]....
        /*0078*/ 	.word	0x00004440


	//   ....[14]....
        /*007c*/ 	.word	0x000044d0


	//   ....[15]....
        /*0080*/ 	.word	0x000044f0


	//   ....[16]....
        /*0084*/ 	.word	0x00004620


	//   ....[17]....
        /*0088*/ 	.word	0x00004680


	//   ....[18]....
        /*008c*/ 	.word	0x00004730


	//   ....[19]....
        /*0090*/ 	.word	0x00004880


	//   ....[20]....
        /*0094*/ 	.word	0x000048e0


	//   ....[21]....
        /*0098*/ 	.word	0x00004900


	//   ....[22]....
        /*009c*/ 	.word	0x00004920


	//   ....[23]....
        /*00a0*/ 	.word	0x00004b10


	//----- nvinfo : EIATTR_COOP_GROUP_MASK_REGIDS
	.align		4
.L_39:
        /*00a4*/ 	.byte	0x04, 0x29
        /*00a6*/ 	.short	(.L_41 - .L_40)


	//   ....[0]....
.L_40:
        /*00a8*/ 	.word	0xffffffff


	//   ....[1]....
        /*00ac*/ 	.word	0xffffffff


	//   ....[2]....
        /*00b0*/ 	.word	0xffffffff


	//   ....[3]....
        /*00b4*/ 	.word	0xffffffff


	//   ....[4]....
        /*00b8*/ 	.word	0xffffffff


	//   ....[5]....
        /*00bc*/ 	.word	0xffffffff


	//   ....[6]....
        /*00c0*/ 	.word	0xffffffff


	//   ....[7]....
        /*00c4*/ 	.word	0xffffffff


	//   ....[8]....
        /*00c8*/ 	.word	0xffffffff


	//   ....[9]....
        /*00cc*/ 	.word	0xffffffff


	//   ....[10]....
        /*00d0*/ 	.word	0xffffffff


	//   ....[11]....
        /*00d4*/ 	.word	0xffffffff


	//   ....[12]....
        /*00d8*/ 	.word	0xffffffff


	//----- nvinfo : EIATTR_COOP_GROUP_INSTR_OFFSETS
	.align		4
.L_41:
        /*00dc*/ 	.byte	0x04, 0x28
        /*00de*/ 	.short	(.L_43 - .L_42)


	//   ....[0]....
.L_42:
        /*00e0*/ 	.word	0x00000090


	//   ....[1]....
        /*00e4*/ 	.word	0x00000500


	//   ....[2]....
        /*00e8*/ 	.word	0x00000680


	//   ....[3]....
        /*00ec*/ 	.word	0x00000820


	//   ....[4]....
        /*00f0*/ 	.word	0x00000920


	//   ....[5]....
        /*00f4*/ 	.word	0x00000a90


	//   ....[6]....
        /*00f8*/ 	.word	0x00000bf0


	//   ....[7]....
        /*00fc*/ 	.word	0x00001a00


	//   ....[8]....
        /*0100*/ 	.word	0x00002880


	//   ....[9]....
        /*0104*/ 	.word	0x00002a90


	//   ....[10]....
        /*0108*/ 	.word	0x00002ac0


	//   ....[11]....
        /*010c*/ 	.word	0x000034e0


	//   ....[12]....
        /*0110*/ 	.word	0x00003710


	//----- nvinfo : EIATTR_VRC_CTA_INIT_COUNT
	.align		4
.L_43:
        /*0114*/ 	.byte	0x02, 0x4a
        /*0116*/ 	.byte	0x80
	.zero		1


	//----- nvinfo : EIATTR_SYSCALL_OFFSETS
	.align		4
        /*0118*/ 	.byte	0x04, 0x46
        /*011a*/ 	.short	(.L_45 - .L_44)


	//   ....[0]....
.L_44:
        /*011c*/ 	.word	0x00005570


	//   ....[1]....
        /*0120*/ 	.word	0x00005660


	//   ....[2]....
        /*0124*/ 	.word	0x00005eb0


	//   ....[3]....
        /*0128*/ 	.word	0x000068a0


	//   ....[4]....
        /*012c*/ 	.word	0x00007270


	//   ....[5]....
        /*0130*/ 	.word	0x00007c30


	//----- nvinfo : EIATTR_MBARRIER_INSTR_OFFSETS
	.align		4
.L_45:
        /*0134*/ 	.byte	0x04, 0x39
        /*0136*/ 	.short	(.L_47 - .L_46)


	//   ....[0]....
.L_46:
        /*0138*/ 	.word	0x000005d0
        /*013c*/ 	.word	0x000000ff
        /*0140*/ 	.word	0x00000000
        /*0144*/ 	.short	0x0100
        /*0146*/ 	.byte	0x05
	.zero		1


	//   ....[1]....
        /*0148*/ 	.word	0x000005e0
        /*014c*/ 	.word	0x000000ff
        /*0150*/ 	.word	0x00000028
        /*0154*/ 	.short	0x0100
        /*0156*/ 	.byte	0x05
	.zero		1


	//   ....[2]....
        /*0158*/ 	.word	0x000005f0
        /*015c*/ 	.word	0x000000ff
        /*0160*/ 	.word	0x00000008
        /*0164*/ 	.short	0x0100
        /*0166*/ 	.byte	0x05
	.zero		1


	//   ....[3]....
        /*0168*/ 	.word	0x00000600
        /*016c*/ 	.word	0x000000ff
        /*0170*/ 	.word	0x00000030
        /*0174*/ 	.short	0x0100
        /*0176*/ 	.byte	0x05
	.zero		1


	//   ....[4]....
        /*0178*/ 	.word	0x00000610
        /*017c*/ 	.word	0x000000ff
        /*0180*/ 	.word	0x00000010
        /*0184*/ 	.short	0x0100
        /*0186*/ 	.byte	0x05
	.zero		1


	//   ....[5]....
        /*0188*/ 	.word	0x00000620
        /*018c*/ 	.word	0x000000ff
        /*0190*/ 	.word	0x00000038
        /*0194*/ 	.short	0x0100
        /*0196*/ 	.byte	0x05
	.zero		1


	//   ....[6]....
        /*0198*/ 	.word	0x00000630
        /*019c*/ 	.word	0x000000ff
        /*01a0*/ 	.word	0x00000018
        /*01a4*/ 	.short	0x0100
        /*01a6*/ 	.byte	0x05
	.zero		1


	//   ....[7]....
        /*01a8*/ 	.word	0x00000640
        /*01ac*/ 	.word	0x000000ff
        /*01b0*/ 	.word	0x00000040
        /*01b4*/ 	.short	0x0100
        /*01b6*/ 	.byte	0x05
	.zero		1


	//   ....[8]....
        /*01b8*/ 	.word	0x00000650
        /*01bc*/ 	.word	0x000000ff
        /*01c0*/ 	.word	0x00000020
        /*01c4*/ 	.short	0x0100
        /*01c6*/ 	.byte	0x05
	.zero		1


	//   ....[9]....
        /*01c8*/ 	.word	0x00000660
        /*01cc*/ 	.word	0x000000ff
        /*01d0*/ 	.word	0x00000048
        /*01d4*/ 	.short	0x0100
        /*01d6*/ 	.byte	0x05
	.zero		1


	//   ....[10]....
        /*01d8*/ 	.word	0x00000790
        /*01dc*/ 	.word	0x000000ff
        /*01e0*/ 	.word	0x00000050
        /*01e4*/ 	.short	0x0100
        /*01e6*/ 	.byte	0x06
	.zero		1


	//   ....[11]....
        /*01e8*/ 	.word	0x000007a0
        /*01ec*/ 	.word	0x000000ff
        /*01f0*/ 	.word	0x00000070
        /*01f4*/ 	.short	0x0100
        /*01f6*/ 	.byte	0x06
	.zero		1


	//   ....[12]....
        /*01f8*/ 	.word	0x000007b0
        /*01fc*/ 	.word	0x000000ff
        /*0200*/ 	.word	0x00000058
        /*0204*/ 	.short	0x0100
        /*0206*/ 	.byte	0x06
	.zero		1


	//   ....[13]....
        /*0208*/ 	.word	0x000007c0
        /*020c*/ 	.word	0x000000ff
        /*0210*/ 	.word	0x00000078
        /*0214*/ 	.short	0x0100
        /*0216*/ 	.byte	0x06
	.zero		1


	//   ....[14]....
        /*0218*/ 	.word	0x000007d0
        /*021c*/ 	.word	0x000000ff
        /*0220*/ 	.word	0x00000060
        /*0224*/ 	.short	0x0100
        /*0226*/ 	.byte	0x06
	.zero		1


	//   ....[15]....
        /*0228*/ 	.word	0x000007e0
        /*022c*/ 	.word	0x000000ff
        /*0230*/ 	.word	0x00000080
        /*0234*/ 	.short	0x0100
        /*0236*/ 	.byte	0x06
	.zero		1


	//   ....[16]....
        /*0238*/ 	.word	0x000007f0
        /*023c*/ 	.word	0x000000ff
        /*0240*/ 	.word	0x00000068
        /*0244*/ 	.short	0x0100
        /*0246*/ 	.byte	0x06
	.zero		1


	//   ....[17]....
        /*0248*/ 	.word	0x00000800
        /*024c*/ 	.word	0x000000ff
        /*0250*/ 	.word	0x00000088
        /*0254*/ 	.short	0x0100
        /*0256*/ 	.byte	0x06
	.zero		1


	//   ....[18]....
        /*0258*/ 	.word	0x000008f0
        /*025c*/ 	.word	0x000000ff
        /*0260*/ 	.word	0x00000090
        /*0264*/ 	.short	0x0100
        /*0266*/ 	.byte	0x05
	.zero		1


	//   ....[19]....
        /*0268*/ 	.word	0x00000900
        /*026c*/ 	.word	0x000000ff
        /*0270*/ 	.word	0x00000098
        /*0274*/ 	.short	0x0100
        /*0276*/ 	.byte	0x05
	.zero		1


	//   ....[20]....
        /*0278*/ 	.word	0x00000a40
        /*027c*/ 	.word	0x000000ff
        /*0280*/ 	.word	0x000000a0
        /*0284*/ 	.short	0x0100
        /*0286*/ 	.byte	0x05
	.zero		1


	//   ....[21]....
        /*0288*/ 	.word	0x00000a50
        /*028c*/ 	.word	0x000000ff
        /*0290*/ 	.word	0x000000b0
        /*0294*/ 	.short	0x0100
        /*0296*/ 	.byte	0x05
	.zero		1


	//   ....[22]....
        /*0298*/ 	.word	0x00000a60
        /*029c*/ 	.word	0x000000ff
        /*02a0*/ 	.word	0x000000a8
        /*02a4*/ 	.short	0x0100
        /*02a6*/ 	.byte	0x05
	.zero		1


	//   ....[23]....
        /*02a8*/ 	.word	0x00000a70
        /*02ac*/ 	.word	0x000000ff
        /*02b0*/ 	.word	0x000000b8
        /*02b4*/ 	.short	0x0100
        /*02b6*/ 	.byte	0x05
	.zero		1


	//   ....[24]....
        /*02b8*/ 	.word	0x00000ba0
        /*02bc*/ 	.word	0x000000ff
        /*02c0*/ 	.word	0x000000c0
        /*02c4*/ 	.short	0x0100
        /*02c6*/ 	.byte	0x06
	.zero		1


	//   ....[25]....
        /*02c8*/ 	.word	0x00000bb0
        /*02cc*/ 	.word	0x000000ff
        /*02d0*/ 	.word	0x000000d0
        /*02d4*/ 	.short	0x0100
        /*02d6*/ 	.byte	0x06
	.zero		1


	//   ....[26]....
        /*02d8*/ 	.word	0x00000bc0
        /*02dc*/ 	.word	0x000000ff
        /*02e0*/ 	.word	0x000000c8
        /*02e4*/ 	.short	0x0100
        /*02e6*/ 	.byte	0x06
	.zero		1


	//   ....[27]....
        /*02e8*/ 	.word	0x00000bd0
        /*02ec*/ 	.word	0x000000ff
        /*02f0*/ 	.word	0x000000d8
        /*02f4*/ 	.short	0x0100
        /*02f6*/ 	.byte	0x06
	.zero		1


	//   ....[28]....
        /*02f8*/ 	.word	0x00000cd0
        /*02fc*/ 	.word	0x000000ff
        /*0300*/ 	.word	0x000000e0
        /*0304*/ 	.short	0x0100
        /*0306*/ 	.byte	0x05
	.zero		1


	//   ....[29]....
        /*0308*/ 	.word	0x00000ce0
        /*030c*/ 	.word	0x000000ff
        /*0310*/ 	.word	0x000000f0
        /*0314*/ 	.short	0x0100
        /*0316*/ 	.byte	0x05
	.zero		1


	//   ....[30]....
        /*0318*/ 	.word	0x00000cf0
        /*031c*/ 	.word	0x000000ff
        /*0320*/ 	.word	0x000000e8
        /*0324*/ 	.short	0x0100
        /*0326*/ 	.byte	0x05
	.zero		1


	//   ....[31]....
        /*0328*/ 	.word	0x00000d00
        /*032c*/ 	.word	0x000000ff
        /*0330*/ 	.word	0x000000f8
        /*0334*/ 	.short	0x0100
        /*0336*/ 	.byte	0x05
	.zero		1


	//   ....[32]....
        /*0338*/ 	.word	0x000015a0
        /*033c*/ 	.word	0x00000004
        /*0340*/ 	.word	0x000000f0
        /*0344*/ 	.short	0x010a
        /*0346*/ 	.byte	0xff
	.zero		1


	//   ....[33]....
        /*0348*/ 	.word	0x000015c0
        /*034c*/ 	.word	0x00000004
        /*0350*/ 	.word	0x000000e0
        /*0354*/ 	.short	0x0101
        /*0356*/ 	.byte	0xff
	.zero		1


	//   ....[34]....
        /*0358*/ 	.word	0x00001640
        /*035c*/ 	.word	0x000000ff
        /*0360*/ 	.word	0x00000028
        /*0364*/ 	.short	0x010a
        /*0366*/ 	.byte	0x08
	.zero		1


	//   ....[35]....
        /*0368*/ 	.word	0x00001780
        /*036c*/ 	.word	0x000000ff
        /*0370*/ 	.word	0x00000028
        /*0374*/ 	.short	0x010a
        /*0376*/ 	.byte	0x21
	.zero		1


	//   ....[36]....
        /*0378*/ 	.word	0x00001890
        /*037c*/ 	.word	0x000000ff
        /*0380*/ 	.word	0x00000028
        /*0384*/ 	.short	0x010a
        /*0386*/ 	.byte	0x08
	.zero		1


	//   ....[37]....
        /*0388*/ 	.word	0x000019e0
        /*038c*/ 	.word	0x000000ff
        /*0390*/ 	.word	0x00000098
        /*0394*/ 	.short	0x0101
        /*0396*/ 	.byte	0x05
	.zero		1


	//   ....[38]....
        /*0398*/ 	.word	0x00001a10
        /*039c*/ 	.word	0x00000008
        /*03a0*/ 	.word	0x000000a0
        /*03a4*/ 	.short	0x010a
        /*03a6*/ 	.byte	0xff
	.zero		1


	//   ....[39]....
        /*03a8*/ 	.word	0x00001ae0
        /*03ac*/ 	.word	0x00000008
        /*03b0*/ 	.word	0x00000000
        /*03b4*/ 	.short	0x0101
        /*03b6*/ 	.byte	0xff
	.zero		1


	//   ....[40]....
        /*03b8*/ 	.word	0x00002050
        /*03bc*/ 	.word	0x000000ff
        /*03c0*/ 	.word	0x00000000
        /*03c4*/ 	.short	0x010a
        /*03c6*/ 	.byte	0x04
	.zero		1


	//   ....[41]....
        /*03c8*/ 	.word	0x000020e0
        /*03cc*/ 	.word	0x000000ff
        /*03d0*/ 	.word	0x00000000
        /*03d4*/ 	.short	0x010a
        /*03d6*/ 	.byte	0x04
	.zero		1


	//   ....[42]....
        /*03d8*/ 	.word	0x00002170
        /*03dc*/ 	.word	0x000000ff
        /*03e0*/ 	.word	0x00000000
        /*03e4*/ 	.short	0x010a
        /*03e6*/ 	.byte	0x04
	.zero		1


	//   ....[43]....
        /*03e8*/ 	.word	0x00002200
        /*03ec*/ 	.word	0x000000ff
        /*03f0*/ 	.word	0x00000000
        /*03f4*/ 	.short	0x010a
        /*03f6*/ 	.byte	0x04
	.zero		1


	//   ....[44]....
        /*03f8*/ 	.word	0x000022a0
        /*03fc*/ 	.word	0x00000000
        /*0400*/ 	.word	0x00000000
        /*0404*/ 	.short	0x010a
        /*0406*/ 	.byte	0xff
	.zero		1


	//   ....[45]....
        /*0408*/ 	.word	0x000023d0
        /*040c*/ 	.word	0x00000000
        /*0410*/ 	.word	0x000000e0
        /*0414*/ 	.short	0x010a
        /*0416*/ 	.byte	0xff
	.zero		1


	//   ....[46]....
        /*0418*/ 	.word	0x00002440
        /*041c*/ 	.word	0x00000008
        /*0420*/ 	.word	0x00000000
        /*0424*/ 	.short	0x0101
        /*0426*/ 	.byte	0xff
	.zero		1


	//   ....[47]....
        /*0428*/ 	.word	0x00002460
        /*042c*/ 	.word	0x000000ff
        /*0430*/ 	.word	0x000000b0
        /*0434*/ 	.short	0x010a
        /*0436*/ 	.byte	0x05
	.zero		1


	//   ....[48]....
        /*0438*/ 	.word	0x00002580
        /*043c*/ 	.word	0x00000000
        /*0440*/ 	.word	0x000000a0
        /*0444*/ 	.short	0x010a
        /*0446*/ 	.byte	0xff
	.zero		1


	//   ....[49]....
        /*0448*/ 	.word	0x00002680
        /*044c*/ 	.word	0x00000000
        /*0450*/ 	.word	0x00000000
        /*0454*/ 	.short	0x0101
        /*0456*/ 	.byte	0xff
	.zero		1


	//   ....[50]....
        /*0458*/ 	.word	0x00002710
        /*045c*/ 	.word	0x000000ff
        /*0460*/ 	.word	0x000000b0
        /*0464*/ 	.short	0x0106
        /*0466*/ 	.byte	0x05
	.zero		1


	//   ....[51]....
        /*0468*/ 	.word	0x00002730
        /*046c*/ 	.word	0x000000ff
        /*0470*/ 	.word	0x000000b0
        /*0474*/ 	.short	0x010a
        /*0476*/ 	.byte	0x05
	.zero		1


	//   ....[52]....
        /*0478*/ 	.word	0x000027c0
        /*047c*/ 	.word	0x000000ff
        /*0480*/ 	.word	0x000000b0
        /*0484*/ 	.short	0x0106
        /*0486*/ 	.byte	0x04
	.zero		1


	//   ....[53]....
        /*0488*/ 	.word	0x00002800
        /*048c*/ 	.word	0x00000000
        /*0490*/ 	.word	0x000000b0
        /*0494*/ 	.short	0x010a
        /*0496*/ 	.byte	0xff
	.zero		1


	//   ....[54]....
        /*0498*/ 	.word	0x00002e10
        /*049c*/ 	.word	0x00000000
        /*04a0*/ 	.word	0x000000a0
        /*04a4*/ 	.short	0x010a
        /*04a6*/ 	.byte	0xff
	.zero		1


	//   ....[55]....
        /*04a8*/ 	.word	0x00002f20
        /*04ac*/ 	.word	0x00000003
        /*04b0*/ 	.word	0x00000000
        /*04b4*/ 	.short	0x0101
        /*04b6*/ 	.byte	0xff
	.zero		1


	//   ....[56]....
        /*04b8*/ 	.word	0x00002f30
        /*04bc*/ 	.word	0x000000ff
        /*04c0*/ 	.word	0x00000000
        /*04c4*/ 	.short	0x010a
        /*04c6*/ 	.byte	0x05
	.zero		1


	//   ....[57]....
        /*04c8*/ 	.word	0x00002f50
        /*04cc*/ 	.word	0x000000ff
        /*04d0*/ 	.word	0x000000d0
        /*04d4*/ 	.short	0x010a
        /*04d6*/ 	.byte	0x06
	.zero		1


	//   ....[58]....
        /*04d8*/ 	.word	0x00003020
        /*04dc*/ 	.word	0x000000ff
        /*04e0*/ 	.word	0x00000000
        /*04e4*/ 	.short	0x010a
        /*04e6*/ 	.byte	0x05
	.zero		1


	//   ....[59]....
        /*04e8*/ 	.word	0x00003150
        /*04ec*/ 	.word	0x000000ff
        /*04f0*/ 	.word	0x00000000
        /*04f4*/ 	.short	0x010a
        /*04f6*/ 	.byte	0x1c
	.zero		1


	//   ....[60]....
        /*04f8*/ 	.word	0x00003430
        /*04fc*/ 	.word	0x000000ff
        /*0500*/ 	.word	0x00000000
        /*0504*/ 	.short	0x010a
        /*0506*/ 	.byte	0x06
	.zero		1


	//   ....[61]....
        /*0508*/ 	.word	0x000034c0
        /*050c*/ 	.word	0x000000ff
        /*0510*/ 	.word	0x00000000
        /*0514*/ 	.short	0x010a
        /*0516*/ 	.byte	0x07
	.zero		1


	//   ....[62]....
        /*0518*/ 	.word	0x00003910
        /*051c*/ 	.word	0x00000000
        /*0520*/ 	.word	0x000000a0
        /*0524*/ 	.short	0x010a
        /*0526*/ 	.byte	0xff
	.zero		1


	//   ....[63]....
        /*0528*/ 	.word	0x000039d0
        /*052c*/ 	.word	0x00000000
        /*0530*/ 	.word	0x00000000
        /*0534*/ 	.short	0x0101
        /*0536*/ 	.byte	0xff
	.zero		1


	//   ....[64]....
        /*0538*/ 	.word	0x00003cf0
        /*053c*/ 	.word	0x000000ff
        /*0540*/ 	.word	0x00000098
        /*0544*/ 	.short	0x010a
        /*0546*/ 	.byte	0x04
	.zero		1


	//   ....[65]....
        /*0548*/ 	.word	0x00003ee0
        /*054c*/ 	.word	0x000000ff
        /*0550*/ 	.word	0x00000070
        /*0554*/ 	.short	0x010a
        /*0556*/ 	.byte	0x04
	.zero		1


	//   ....[66]....
        /*0558*/ 	.word	0x000041b0
        /*055c*/ 	.word	0x000000ff
        /*0560*/ 	.word	0x00000050
        /*0564*/ 	.short	0x010b
        /*0566*/ 	.byte	0x04
	.zero		1


	//   ....[67]....
        /*0568*/ 	.word	0x000041c0
        /*056c*/ 	.word	0x000000ff
        /*0570*/ 	.word	0x00000000
        /*0574*/ 	.short	0x0101
        /*0576*/ 	.byte	0x07
	.zero		1


	//   ....[68]....
        /*0578*/ 	.word	0x000041d0
        /*057c*/ 	.word	0x000000ff
        /*0580*/ 	.word	0x00000078
        /*0584*/ 	.short	0x010a
        /*0586*/ 	.byte	0x04
	.zero		1


	//   ....[69]....
        /*0588*/ 	.word	0x00004470
        /*058c*/ 	.word	0x000000ff
        /*0590*/ 	.word	0x00000058
        /*0594*/ 	.short	0x010b
        /*0596*/ 	.byte	0x04
	.zero		1


	//   ....[70]....
        /*0598*/ 	.word	0x00004480
        /*059c*/ 	.word	0x000000ff
        /*05a0*/ 	.word	0x00000000
        /*05a4*/ 	.short	0x0101
        /*05a6*/ 	.byte	0x07
	.zero		1


	//   ....[71]....
        /*05a8*/ 	.word	0x00004490
        /*05ac*/ 	.word	0x000000ff
        /*05b0*/ 	.word	0x00000080
        /*05b4*/ 	.short	0x010a
        /*05b6*/ 	.byte	0x04
	.zero		1


	//   ....[72]....
        /*05b8*/ 	.word	0x000047e0
        /*05bc*/ 	.word	0x000000ff
        /*05c0*/ 	.word	0x00000060
        /*05c4*/ 	.short	0x010b
        /*05c6*/ 	.byte	0x04
	.zero		1


	//   ....[73]....
        /*05c8*/ 	.word	0x00004840
        /*05cc*/ 	.word	0x000000ff
        /*05d0*/ 	.word	0x00000000
        /*05d4*/ 	.short	0x0101
        /*05d6*/ 	.byte	0x07
	.zero		1


	//   ....[74]....
        /*05d8*/ 	.word	0x00004850
        /*05dc*/ 	.word	0x000000ff
        /*05e0*/ 	.word	0x00000088
        /*05e4*/ 	.short	0x010a
        /*05e6*/ 	.byte	0x04
	.zero		1


	//   ....[75]....
        /*05e8*/ 	.word	0x00004b40
        /*05ec*/ 	.word	0x000000ff
        /*05f0*/ 	.word	0x00000068
        /*05f4*/ 	.short	0x010b
        /*05f6*/ 	.byte	0x04
	.zero		1


	//   ....[76]....
        /*05f8*/ 	.word	0x00004b70
        /*05fc*/ 	.word	0x000000ff
        /*0600*/ 	.word	0x00000000
        /*0604*/ 	.short	0x0101
        /*0606*/ 	.byte	0x05
	.zero		1


	//   ....[77]....
        /*0608*/ 	.word	0x00004bc0
        /*060c*/ 	.word	0x000000ff
        /*0610*/ 	.word	0x00000070
        /*0614*/ 	.short	0x010a
        /*0616*/ 	.byte	0x04
	.zero		1


	//   ....[78]....
        /*0618*/ 	.word	0x00004be0
        /*061c*/ 	.word	0x000000ff
        /*0620*/ 	.word	0x00000078
        /*0624*/ 	.short	0x010a
        /*0626*/ 	.byte	0x04
	.zero		1


	//   ....[79]....
        /*0628*/ 	.word	0x00004c00
        /*062c*/ 	.word	0x000000ff
        /*0630*/ 	.word	0x00000080
        /*0634*/ 	.short	0x010a
        /*0636*/ 	.byte	0x04
	.zero		1


	//   ....[80]....
        /*0638*/ 	.word	0x00004c40
        /*063c*/ 	.word	0x00000000
        /*0640*/ 	.word	0x00000088
        /*0644*/ 	.short	0x010a
        /*0646*/ 	.byte	0xff
	.zero		1


	//   ....[81]....
        /*0648*/ 	.word	0x00004f40
        /*064c*/ 	.word	0x00000000
        /*0650*/ 	.word	0x000000a0
        /*0654*/ 	.short	0x010a
        /*0656*/ 	.byte	0xff
	.zero		1


	//   ....[82]....
        /*0658*/ 	.word	0x00005050
        /*065c*/ 	.word	0x00000000
        /*0660*/ 	.word	0x00000000
        /*0664*/ 	.short	0x0101
        /*0666*/ 	.byte	0xff
	.zero		1


	//   ....[83]....
        /*0668*/ 	.word	0x00005ab0
        /*066c*/ 	.word	0x000000ff
        /*0670*/ 	.word	0x00000050
        /*0674*/ 	.short	0x010a
        /*0676*/ 	.byte	0x30
	.zero		1


	//   ....[84]....
        /*0678*/ 	.word	0x00005af0
        /*067c*/ 	.word	0x0000004f
        /*0680*/ 	.word	0x000000c0
        /*0684*/ 	.short	0x010a
        /*0686*/ 	.byte	0xff
	.zero		1


	//   ....[85]....
        /*0688*/ 	.word	0x00005be0
        /*068c*/ 	.word	0x000000ff
        /*0690*/ 	.word	0x00000050
        /*0694*/ 	.short	0x010a
        /*0696*/ 	.byte	0x30
	.zero		1


	//   ....[86]....
        /*0698*/ 	.word	0x00005d90
        /*069c*/ 	.word	0x0000004f
        /*06a0*/ 	.word	0x000000c0
        /*06a4*/ 	.short	0x010a
        /*06a6*/ 	.byte	0xff
	.zero		1


	//   ....[87]....
        /*06a8*/ 	.word	0x00006500
        /*06ac*/ 	.word	0x00000000
        /*06b0*/ 	.word	0x00000000
        /*06b4*/ 	.short	0x0101
        /*06b6*/ 	.byte	0xff
	.zero		1


	//   ....[88]....
        /*06b8*/ 	.word	0x00006510
        /*06bc*/ 	.word	0x00000003
        /*06c0*/ 	.word	0x00000050
        /*06c4*/ 	.short	0x010a
        /*06c6*/ 	.byte	0xff
	.zero		1


	//   ....[89]....
        /*06c8*/ 	.word	0x000065d0
        /*06cc*/ 	.word	0x00000003
        /*06d0*/ 	.word	0x00000050
        /*06d4*/ 	.short	0x010a
        /*06d6*/ 	.byte	0xff
	.zero		1


	//   ....[90]....
        /*06d8*/ 	.word	0x00006ed0
        /*06dc*/ 	.word	0x00000000
        /*06e0*/ 	.word	0x00000000
        /*06e4*/ 	.short	0x0101
        /*06e6*/ 	.byte	0xff
	.zero		1


	//   ....[91]....
        /*06e8*/ 	.word	0x00006ef0
        /*06ec*/ 	.word	0x00000003
        /*06f0*/ 	.word	0x00000050
        /*06f4*/ 	.short	0x010a
        /*06f6*/ 	.byte	0xff
	.zero		1


	//   ....[92]....
        /*06f8*/ 	.word	0x00006fa0
        /*06fc*/ 	.word	0x00000003
        /*0700*/ 	.word	0x00000050
        /*0704*/ 	.short	0x010a
        /*0706*/ 	.byte	0xff
	.zero		1


	//   ....[93]....
        /*0708*/ 	.word	0x000078a0
        /*070c*/ 	.word	0x00000000
        /*0710*/ 	.word	0x00000000
        /*0714*/ 	.short	0x0101
        /*0716*/ 	.byte	0xff
	.zero		1


	//   ....[94]....
        /*0718*/ 	.word	0x000078c0
        /*071c*/ 	.word	0x00000014
        /*0720*/ 	.word	0x00000050
        /*0724*/ 	.short	0x010a
        /*0726*/ 	.byte	0xff
	.zero		1


	//   ....[95]....
        /*0728*/ 	.word	0x00007970
        /*072c*/ 	.word	0x00000014
        /*0730*/ 	.word	0x00000050
        /*0734*/ 	.short	0x010a
        /*0736*/ 	.byte	0xff
	.zero		1


	//   ....[96]....
        /*0738*/ 	.word	0x00007cd0
        /*073c*/ 	.word	0x000000ff
        /*0740*/ 	.word	0x00000000
        /*0744*/ 	.short	0x0101
        /*0746*/ 	.byte	0x05
	.zero		1


	//   ....[97]....
        /*0748*/ 	.word	0x000082c0
        /*074c*/ 	.word	0x00000003
        /*0750*/ 	.word	0x00000000
        /*0754*/ 	.short	0x0101
        /*0756*/ 	.byte	0xff
	.zero		1


	//   ....[98]....
        /*0758*/ 	.word	0x00008540
        /*075c*/ 	.word	0x000000ff
        /*0760*/ 	.word	0x00000000
        /*0764*/ 	.short	0x0101
        /*0766*/ 	.byte	0x04
	.zero		1


	//   ....[99]....
        /*0768*/ 	.word	0x00008560
        /*076c*/ 	.word	0x00000004
        /*0770*/ 	.word	0x000000f0
        /*0774*/ 	.short	0x010a
        /*0776*/ 	.byte	0xff
	.zero		1


	//   ....[100]....
        /*0778*/ 	.word	0x000085c0
        /*077c*/ 	.word	0x00000004
        /*0780*/ 	.word	0x00000028
        /*0784*/ 	.short	0x010a
        /*0786*/ 	.byte	0xff
	.zero		1


	//   ....[101]....
        /*0788*/ 	.word	0x00008610
        /*078c*/ 	.word	0x00000008
        /*0790*/ 	.word	0x000000a0
        /*0794*/ 	.short	0x010a
        /*0796*/ 	.byte	0xff
	.zero		1


	//   ....[102]....
        /*0798*/ 	.word	0x00008670
        /*079c*/ 	.word	0x00000000
        /*07a0*/ 	.word	0x00000000
        /*07a4*/ 	.short	0x010a
        /*07a6*/ 	.byte	0xff
	.zero		1


	//   ....[103]....
        /*07a8*/ 	.word	0x000086d0
        /*07ac*/ 	.word	0x00000000
        /*07b0*/ 	.word	0x00000000
        /*07b4*/ 	.short	0x010a
        /*07b6*/ 	.byte	0xff
	.zero		1


	//   ....[104]....
        /*07b8*/ 	.word	0x00008730
        /*07bc*/ 	.word	0x00000000
        /*07c0*/ 	.word	0x00000000
        /*07c4*/ 	.short	0x010a
        /*07c6*/ 	.byte	0xff
	.zero		1


	//   ....[105]....
        /*07c8*/ 	.word	0x00008790
        /*07cc*/ 	.word	0x00000000
        /*07d0*/ 	.word	0x00000000
        /*07d4*/ 	.short	0x010a
        /*07d6*/ 	.byte	0xff
	.zero		1


	//   ....[106]....
        /*07d8*/ 	.word	0x000087e0
        /*07dc*/ 	.word	0x00000000
        /*07e0*/ 	.word	0x000000e0
        /*07e4*/ 	.short	0x010a
        /*07e6*/ 	.byte	0xff
	.zero		1


	//   ....[107]....
        /*07e8*/ 	.word	0x00008840
        /*07ec*/ 	.word	0x00000000
        /*07f0*/ 	.word	0x000000b0
        /*07f4*/ 	.short	0x010a
        /*07f6*/ 	.byte	0xff
	.zero		1


	//   ....[108]....
        /*07f8*/ 	.word	0x00008890
        /*07fc*/ 	.word	0x00000000
        /*0800*/ 	.word	0x000000a0
        /*0804*/ 	.short	0x010a
        /*0806*/ 	.byte	0xff
	.zero		1


	//   ....[109]....
        /*0808*/ 	.word	0x000088f0
        /*080c*/ 	.word	0x00000000
        /*0810*/ 	.word	0x000000b0
        /*0814*/ 	.short	0x010a
        /*0816*/ 	.byte	0xff
	.zero		1


	//   ....[110]....
        /*0818*/ 	.word	0x00008940
        /*081c*/ 	.word	0x00000000
        /*0820*/ 	.word	0x000000a0
        /*0824*/ 	.short	0x010a
        /*0826*/ 	.byte	0xff
	.zero		1


	//   ....[111]....
        /*0828*/ 	.word	0x000089a0
        /*082c*/ 	.word	0x00000003
        /*0830*/ 	.word	0x000000d0
        /*0834*/ 	.short	0x010a
        /*0836*/ 	.byte	0xff
	.zero		1


	//   ....[112]....
        /*0838*/ 	.word	0x00008a00
        /*083c*/ 	.word	0x00000000
        /*0840*/ 	.word	0x00000000
        /*0844*/ 	.short	0x010a
        /*0846*/ 	.byte	0xff
	.zero		1


	//   ....[113]....
        /*0848*/ 	.word	0x00008a60
        /*084c*/ 	.word	0x00000000
        /*0850*/ 	.word	0x00000000
        /*0854*/ 	.short	0x010a
        /*0856*/ 	.byte	0xff
	.zero		1


	//   ....[114]....
        /*0858*/ 	.word	0x00008ac0
        /*085c*/ 	.word	0x00000000
        /*0860*/ 	.word	0x00000000
        /*0864*/ 	.short	0x010a
        /*0866*/ 	.byte	0xff
	.zero		1


	//   ....[115]....
        /*0868*/ 	.word	0x00008b10
        /*086c*/ 	.word	0x00000000
        /*0870*/ 	.word	0x000000a0
        /*0874*/ 	.short	0x010a
        /*0876*/ 	.byte	0xff
	.zero		1


	//   ....[116]....
        /*0878*/ 	.word	0x00008b70
        /*087c*/ 	.word	0x00000000
        /*0880*/ 	.word	0x00000098
        /*0884*/ 	.short	0x010a
        /*0886*/ 	.byte	0xff
	.zero		1


	//   ....[117]....
        /*0888*/ 	.word	0x00008bd0
        /*088c*/ 	.word	0x00000000
        /*0890*/ 	.word	0x00000070
        /*0894*/ 	.short	0x010a
        /*0896*/ 	.byte	0xff
	.zero		1


	//   ....[118]....
        /*0898*/ 	.word	0x00008c30
        /*089c*/ 	.word	0x00000000
        /*08a0*/ 	.word	0x00000078
        /*08a4*/ 	.short	0x010a
        /*08a6*/ 	.byte	0xff
	.zero		1


	//   ....[119]....
        /*08a8*/ 	.word	0x00008c90
        /*08ac*/ 	.word	0x00000000
        /*08b0*/ 	.word	0x00000080
        /*08b4*/ 	.short	0x010a
        /*08b6*/ 	.byte	0xff
	.zero		1


	//   ....[120]....
        /*08b8*/ 	.word	0x00008cf0
        /*08bc*/ 	.word	0x00000000
        /*08c0*/ 	.word	0x00000088
        /*08c4*/ 	.short	0x010a
        /*08c6*/ 	.byte	0xff
	.zero		1


	//   ....[121]....
        /*08c8*/ 	.word	0x00008d50
        /*08cc*/ 	.word	0x00000000
        /*08d0*/ 	.word	0x00000070
        /*08d4*/ 	.short	0x010a
        /*08d6*/ 	.byte	0xff
	.zero		1


	//   ....[122]....
        /*08d8*/ 	.word	0x00008db0
        /*08dc*/ 	.word	0x00000000
        /*08e0*/ 	.word	0x00000078
        /*08e4*/ 	.short	0x010a
        /*08e6*/ 	.byte	0xff
	.zero		1


	//   ....[123]....
        /*08e8*/ 	.word	0x00008e10
        /*08ec*/ 	.word	0x00000000
        /*08f0*/ 	.word	0x00000080
        /*08f4*/ 	.short	0x010a
        /*08f6*/ 	.byte	0xff
	.zero		1


	//   ....[124]....
        /*08f8*/ 	.word	0x00008e60
        /*08fc*/ 	.word	0x00000000
        /*0900*/ 	.word	0x000000a0
        /*0904*/ 	.short	0x010a
        /*0906*/ 	.byte	0xff
	.zero		1


	//   ....[125]....
        /*0908*/ 	.word	0x00008ec0
        /*090c*/ 	.word	0x00000003
        /*0910*/ 	.word	0x00000050
        /*0914*/ 	.short	0x010a
        /*0916*/ 	.byte	0xff
	.zero		1


	//   ....[126]....
        /*0918*/ 	.word	0x00008f10
        /*091c*/ 	.word	0x0000004f
        /*0920*/ 	.word	0x000000c0
        /*0924*/ 	.short	0x010a
        /*0926*/ 	.byte	0xff
	.zero		1


	//   ....[127]....
        /*0928*/ 	.word	0x00008f60
        /*092c*/ 	.word	0x00000003
        /*0930*/ 	.word	0x00000050
        /*0934*/ 	.short	0x010a
        /*0936*/ 	.byte	0xff
	.zero		1


	//   ....[128]....
        /*0938*/ 	.word	0x00008fb0
        /*093c*/ 	.word	0x00000003
        /*0940*/ 	.word	0x00000050
        /*0944*/ 	.short	0x010a
        /*0946*/ 	.byte	0xff
	.zero		1


	//   ....[129]....
        /*0948*/ 	.word	0x00009000
        /*094c*/ 	.word	0x00000014
        /*0950*/ 	.word	0x00000050
        /*0954*/ 	.short	0x010a
        /*0956*/ 	.byte	0xff
	.zero		1


	//----- nvinfo : EIATTR_NUM_MBARRIERS
	.align		4
.L_47:
        /*0958*/ 	.byte	0x03, 0x38
        /*095a*/ 	.short	0x0020


	//----- nvinfo : EIATTR_EXIT_INSTR_OFFSETS
	.align		4
        /*095c*/ 	.byte	0x04, 0x1c
        /*095e*/ 	.short	(.L_49 - .L_48)


	//   ....[0]....
.L_48:
        /*0960*/ 	.word	0x000022d0


	//   ....[1]....
        /*0964*/ 	.word	0x000027d0


	//   ....[2]....
        /*0968*/ 	.word	0x00002830


	//   ....[3]....
        /*096c*/ 	.word	0x00003720


	//   ....[4]....
        /*0970*/ 	.word	0x00004c70


	//   ....[5]....
        /*0974*/ 	.word	0x00004cb0


	//   ....[6]....
        /*0978*/ 	.word	0x00008430


	//   ....[7]....
        /*097c*/ 	.word	0x000084b0


	//   ....[8]....
        /*0980*/ 	.word	0x000084e0


	//   ....[9]....
        /*0984*/ 	.word	0x00008550


	//----- nvinfo : EIATTR_MAX_THREADS
	.align		4
.L_49:
        /*0988*/ 	.byte	0x04, 0x05
        /*098a*/ 	.short	(.L_51 - .L_50)
.L_50:
        /*098c*/ 	.word	0x00000100
        /*0990*/ 	.word	0x00000001
        /*0994*/ 	.word	0x00000001


	//----- nvinfo : EIATTR_CRS_STACK_SIZE
	.align		4
.L_51:
        /*0998*/ 	.byte	0x04, 0x1e
        /*099a*/ 	.short	(.L_53 - .L_52)
.L_52:
        /*099c*/ 	.word	0x00000000


	//----- nvinfo : EIATTR_CBANK_PARAM_SIZE
	.align		4
.L_53:
        /*09a0*/ 	.byte	0x03, 0x19
        /*09a2*/ 	.short	0x0a00


	//----- nvinfo : EIATTR_PARAM_CBANK
	.align		4
        /*09a4*/ 	.byte	0x04, 0x0a
        /*09a6*/ 	.short	(.L_55 - .L_54)
	.align		4
.L_54:
        /*09a8*/ 	.word	index@(.nv.constant0._ZN7cutlass13device_kernelINS_4gemm6kernel13GemmUniversalIN4cute5tupleIJiiiiEEENS1_10collective13CollectiveMmaINS1_41MainloopSm100TmaUmmaWarpSpecializedSparseILi5ELi2ELi2ENS5_IJNS4_1CILi1EEESB_SB_EEEEENS5_IJNSA_ILi128EEENSA_ILi64EEESE_EEENS_6half_tENS5_IJNS4_6LayoutINS5_IJiNS5_IJNSA_ILi2EEEiEEEiEEENS5_IJlNS5_IJSB_SJ_EEElEEEEENSI_INS5_IJNS5_IJNS5_IJNSA_ILi8EEESJ_SP_EEEiEEENS5_IJNS5_IJNSA_ILi16EEESJ_NSA_ILi4EEEEEEiEEEiEEENS5_IJNS5_IJNS5_IJSE_SS_NSA_ILi2048EEEEEENSA_ILi16384EEEEEENS5_IJNS5_IJSB_NSA_ILi1024EEENSA_ILi32EEEEEElEEElEEEEEEEESH_NS5_IJlSB_lEEENS4_8TiledMMAINS4_8MMA_AtomIJNS4_27SM100_MMA_F16BF16_SS_SPARSEISH_SH_fLi128ELi64ELNS4_4UMMA5MajorE0ELS1D_0ELNS1C_7ScaleInE0ELS1E_0EEEEEENSI_ISC_NS5_IJNSA_ILi0EEES1H_S1H_EEEEENS5_IJNS4_10UnderscoreES1K_S1K_EEEEENS4_13SM90_TMA_LOADENS4_14ComposedLayoutINS4_7SwizzleILi3ELi4ELi3EEENS4_25smem_sparse_ptr_flag_bitsILi2ELi16EEENSI_INS5_IJNS5_IJSB_SP_EEENS5_IJSJ_SF_EEEEEENS5_IJNS5_IJS1H_SE_EEESM_EEEEEEEvNS4_8identityES1N_NS1O_IS1Q_NS4_18smem_ptr_flag_bitsILi16EEENSI_INS5_IJSP_SF_EEENS5_IJSF_SB_EEEEEEEvS20_EENS_8epilogue10collective18CollectiveEpilogueINS28_23Sm100TmaWarpSpecializedILi4ELi2ELi16ELb1ELb0EEEJSG_NS5_IJNSI_ISE_SB_EENSI_ISS_SB_EEEEEfNS5_IJSB_llEEEfS2G_NS28_6fusion15FusionCallbacksIS2C_NS2H_17LinearCombinationIffffLNS_15FloatRoundStyleE2EEESG_S2F_JEEENS4_5SM1004TMEM4LOAD26SM100_TMEM_LOAD_32dp32b16xES1N_NS1O_INS1P_ILi2ELi5ELi2EEENS21_ILi32EEENSI_INS5_IJS12_ST_EEENS5_IJSB_S12_EEEEEEENS4_39AutoVectorizingCopyWithAssumedAlignmentILi128EEENS4_14SM90_TMA_STOREES2W_S2Y_S2Y_EEEvvEEEEvNT_6ParamsE)
        /*09ac*/ 	.short	0x0380
        /*09ae*/ 	.short	0x0a00


	//----- nvinfo : EIATTR_SW_WAR
	.align		4
.L_55:
        /*09b0*/ 	.byte	0x04, 0x36
        /*09b2*/ 	.short	(.L_57 - .L_56)
.L_56:
        /*09b4*/ 	.word	0x00000008
.L_57:


//--------------------- .nv.callgraph             --------------------------
	.section	.nv.callgraph,"",@"SHT_CUDA_CALLGRAPH"
	.align	4
	.sectionentsize	8
	.align		4
        /*0000*/ 	.word	0x00000000
	.align		4
        /*0004*/ 	.word	0xffffffff
	.align		4
        /*0008*/ 	.word	index@(_ZN7cutlass13device_kernelINS_4gemm6kernel13GemmUniversalIN4cute5tupleIJiiiiEEENS1_10collective13CollectiveMmaINS1_41MainloopSm100TmaUmmaWarpSpecializedSparseILi5ELi2ELi2ENS5_IJNS4_1CILi1EEESB_SB_EEEEENS5_IJNSA_ILi128EEENSA_ILi64EEESE_EEENS_6half_tENS5_IJNS4_6LayoutINS5_IJiNS5_IJNSA_ILi2EEEiEEEiEEENS5_IJlNS5_IJSB_SJ_EEElEEEEENSI_INS5_IJNS5_IJNS5_IJNSA_ILi8EEESJ_SP_EEEiEEENS5_IJNS5_IJNSA_ILi16EEESJ_NSA_ILi4EEEEEEiEEEiEEENS5_IJNS5_IJNS5_IJSE_SS_NSA_ILi2048EEEEEENSA_ILi16384EEEEEENS5_IJNS5_IJSB_NSA_ILi1024EEENSA_ILi32EEEEEElEEElEEEEEEEESH_NS5_IJlSB_lEEENS4_8TiledMMAINS4_8MMA_AtomIJNS4_27SM100_MMA_F16BF16_SS_SPARSEISH_SH_fLi128ELi64ELNS4_4UMMA5MajorE0ELS1D_0ELNS1C_7ScaleInE0ELS1E_0EEEEEENSI_ISC_NS5_IJNSA_ILi0EEES1H_S1H_EEEEENS5_IJNS4_10UnderscoreES1K_S1K_EEEEENS4_13SM90_TMA_LOADENS4_14ComposedLayoutINS4_7SwizzleILi3ELi4ELi3EEENS4_25smem_sparse_ptr_flag_bitsILi2ELi16EEENSI_INS5_IJNS5_IJSB_SP_EEENS5_IJSJ_SF_EEEEEENS5_IJNS5_IJS1H_SE_EEESM_EEEEEEEvNS4_8identityES1N_NS1O_IS1Q_NS4_18smem_ptr_flag_bitsILi16EEENSI_INS5_IJSP_SF_EEENS5_IJSF_SB_EEEEEEEvS20_EENS_8epilogue10collective18CollectiveEpilogueINS28_23Sm100TmaWarpSpecializedILi4ELi2ELi16ELb1ELb0EEEJSG_NS5_IJNSI_ISE_SB_EENSI_ISS_SB_EEEEEfNS5_IJSB_llEEEfS2G_NS28_6fusion15FusionCallbacksIS2C_NS2H_17LinearCombinationIffffLNS_15FloatRoundStyleE2EEESG_S2F_JEEENS4_5SM1004TMEM4LOAD26SM100_TMEM_LOAD_32dp32b16xES1N_NS1O_INS1P_ILi2ELi5ELi2EEENS21_ILi32EEENSI_INS5_IJS12_ST_EEENS5_IJSB_S12_EEEEEEENS4_39AutoVectorizingCopyWithAssumedAlignmentILi128EEENS4_14SM90_TMA_STOREES2W_S2Y_S2Y_EEEvvEEEEvNT_6ParamsE)
	.align		4
        /*000c*/ 	.word	index@(__assertfail)
	.align		4
        /*0010*/ 	.word	0x00000000
	.align		4
        /*0014*/ 	.word	0xfffffffe
	.align		4
        /*0018*/ 	.word	0x00000000
	.align		4
        /*001c*/ 	.word	0xfffffffd
	.align		4
        /*0020*/ 	.word	0x00000000
	.align		4
        /*0024*/ 	.word	0xfffffffc


//--------------------- .nv.constant4             --------------------------
	.section	.nv.constant4,"a",@progbits
	.align	8
	.align		8
.nv.constant4:
        /*0000*/ 	.dword	__assertfail
	.align		8
        /*0008*/ 	.dword	__unnamed_1
	.align		8
        /*0010*/ 	.dword	__unnamed_2
	.align		8
        /*0018*/ 	.dword	_ZN39_INTERNAL_bdf48466_4_k_cu_e0ba5fdd_40304cuda3std3__45__cpo5beginE
	.align		8
        /*0020*/ 	.dword	_ZN39_INTERNAL_bdf48466_4_k_cu_e0ba5fdd_40304cuda3std3__45__cpo3endE
	.align		8
        /*0028*/ 	.dword	_ZN39_INTERNAL_bdf48466_4_k_cu_e0ba5fdd_40304cuda3std3__45__cpo6cbeginE
	.align		8
        /*0030*/ 	.dword	_ZN39_INTERNAL_bdf48466_4_k_cu_e0ba5fdd_40304cuda3std3__45__cpo4cendE
	.align		8
        /*0038*/ 	.dword	_ZN39_INTERNAL_bdf48466_4_k_cu_e0ba5fdd_40304cuda3std3__441_GLOBAL__N__bdf48466_4_k_cu_e0ba5fdd_40306ignoreE
	.align		8
        /*0040*/ 	.dword	_ZN39_INTERNAL_bdf48466_4_k_cu_e0ba5fdd_40304cuda3std3__419piecewise_constructE
	.align		8
        /*0048*/ 	.dword	_ZN39_INTERNAL_bdf48466_4_k_cu_e0ba5fdd_40304cuda3std3__48in_placeE
	.align		8
        /*0050*/ 	.dword	_ZN39_INTERNAL_bdf48466_4_k_cu_e0ba5fdd_40304cuda3std6ranges3__45__cpo4swapE
	.align		8
        /*0058*/ 	.dword	_ZN39_INTERNAL_bdf48466_4_k_cu_e0ba5fdd_40304cuda3std6ranges3__45__cpo9iter_moveE
	.align		8
        /*0060*/ 	.dword	_ZN39_INTERNAL_bdf48466_4_k_cu_e0ba5fdd_40304cute7productE
	.align		8
        /*0068*/ 	.dword	_ZN39_INTERNAL_bdf48466_4_k_cu_e0ba5fdd_40304cute1_E
	.align		8
        /*0070*/ 	.dword	$str$25
	.align		8
        /*0078*/ 	.dword	$str$26
	.align		8
        /*0080*/ 	.dword	$str$27
	.align		8
        /*0088*/ 	.dword	$str$28


//--------------------- .text._ZN7cutlass13device_kernelINS_4gemm6kernel13GemmUniversalIN4cute5tupleIJiiiiEEENS1_10collective13CollectiveMmaINS1_41MainloopSm100TmaUmmaWarpSpecializedSparseILi5ELi2ELi2ENS5_IJNS4_1CILi1EEESB_SB_EEEEENS5_IJNSA_ILi128EEENSA_ILi64EEESE_EEENS_6half_tENS5_IJNS4_6LayoutINS5_IJiNS5_IJNSA_ILi2EEEiEEEiEEENS5_IJlNS5_IJSB_SJ_EEElEEEEENSI_INS5_IJNS5_IJNS5_IJNSA_ILi8EEESJ_SP_EEEiEEENS5_IJNS5_IJNSA_ILi16EEESJ_NSA_ILi4EEEEEEiEEEiEEENS5_IJNS5_IJNS5_IJSE_SS_NSA_ILi2048EEEEEENSA_ILi16384EEEEEENS5_IJNS5_IJSB_NSA_ILi1024EEENSA_ILi32EEEEEElEEElEEEEEEEESH_NS5_IJlSB_lEEENS4_8TiledMMAINS4_8MMA_AtomIJNS4_27SM100_MMA_F16BF16_SS_SPARSEISH_SH_fLi128ELi64ELNS4_4UMMA5MajorE0ELS1D_0ELNS1C_7ScaleInE0ELS1E_0EEEEEENSI_ISC_NS5_IJNSA_ILi0EEES1H_S1H_EEEEENS5_IJNS4_10UnderscoreES1K_S1K_EEEEENS4_13SM90_TMA_LOADENS4_14ComposedLayoutINS4_7SwizzleILi3ELi4ELi3EEENS4_25smem_sparse_ptr_flag_bitsILi2ELi16EEENSI_INS5_IJNS5_IJSB_SP_EEENS5_IJSJ_SF_EEEEEENS5_IJNS5_IJS1H_SE_EEESM_EEEEEEEvNS4_8identityES1N_NS1O_IS1Q_NS4_18smem_ptr_flag_bitsILi16EEENSI_INS5_IJSP_SF_EEENS5_IJSF_SB_EEEEEEEvS20_EENS_8epilogue10collective18CollectiveEpilogueINS28_23Sm100TmaWarpSpecializedILi4ELi2ELi16ELb1ELb0EEEJSG_NS5_IJNSI_ISE_SB_EENSI_ISS_SB_EEEEEfNS5_IJSB_llEEEfS2G_NS28_6fusion15FusionCallbacksIS2C_NS2H_17LinearCombinationIffffLNS_15FloatRoundStyleE2EEESG_S2F_JEEENS4_5SM1004TMEM4LOAD26SM100_TMEM_LOAD_32dp32b16xES1N_NS1O_INS1P_ILi2ELi5ELi2EEENS21_ILi32EEENSI_INS5_IJS12_ST_EEENS5_IJSB_S12_EEEEEEENS4_39AutoVectorizingCopyWithAssumedAlignmentILi128EEENS4_14SM90_TMA_STOREES2W_S2Y_S2Y_EEEvvEEEEvNT_6ParamsE --------------------------
	.section	.text._ZN7cutlass13device_kernelINS_4gemm6kernel13GemmUniversalIN4cute5tupleIJiiiiEEENS1_10collective13CollectiveMmaINS1_41MainloopSm100TmaUmmaWarpSpecializedSparseILi5ELi2ELi2ENS5_IJNS4_1CILi1EEESB_SB_EEEEENS5_IJNSA_ILi128EEENSA_ILi64EEESE_EEENS_6half_tENS5_IJNS4_6LayoutINS5_IJiNS5_IJNSA_ILi2EEEiEEEiEEENS5_IJlNS5_IJSB_SJ_EEElEEEEENSI_INS5_IJNS5_IJNS5_IJNSA_ILi8EEESJ_SP_EEEiEEENS5_IJNS5_IJNSA_ILi16EEESJ_NSA_ILi4EEEEEEiEEEiEEENS5_IJNS5_IJNS5_IJSE_SS_NSA_ILi2048EEEEEENSA_ILi16384EEEEEENS5_IJNS5_IJSB_NSA_ILi1024EEENSA_ILi32EEEEEElEEElEEEEEEEESH_NS5_IJlSB_lEEENS4_8TiledMMAINS4_8MMA_AtomIJNS4_27SM100_MMA_F16BF16_SS_SPARSEISH_SH_fLi128ELi64ELNS4_4UMMA5MajorE0ELS1D_0ELNS1C_7ScaleInE0ELS1E_0EEEEEENSI_ISC_NS5_IJNSA_ILi0EEES1H_S1H_EEEEENS5_IJNS4_10UnderscoreES1K_S1K_EEEEENS4_13SM90_TMA_LOADENS4_14ComposedLayoutINS4_7SwizzleILi3ELi4ELi3EEENS4_25smem_sparse_ptr_flag_bitsILi2ELi16EEENSI_INS5_IJNS5_IJSB_SP_EEENS5_IJSJ_SF_EEEEEENS5_IJNS5_IJS1H_SE_EEESM_EEEEEEEvNS4_8identityES1N_NS1O_IS1Q_NS4_18smem_ptr_flag_bitsILi16EEENSI_INS5_IJSP_SF_EEENS5_IJSF_SB_EEEEEEEvS20_EENS_8epilogue10collective18CollectiveEpilogueINS28_23Sm100TmaWarpSpecializedILi4ELi2ELi16ELb1ELb0EEEJSG_NS5_IJNSI_ISE_SB_EENSI_ISS_SB_EEEEEfNS5_IJSB_llEEEfS2G_NS28_6fusion15FusionCallbacksIS2C_NS2H_17LinearCombinationIffffLNS_15FloatRoundStyleE2EEESG_S2F_JEEENS4_5SM1004TMEM4LOAD26SM100_TMEM_LOAD_32dp32b16xES1N_NS1O_INS1P_ILi2ELi5ELi2EEENS21_ILi32EEENSI_INS5_IJS12_ST_EEENS5_IJSB_S12_EEEEEEENS4_39AutoVectorizingCopyWithAssumedAlignmentILi128EEENS4_14SM90_TMA_STOREES2W_S2Y_S2Y_EEEvvEEEEvNT_6ParamsE,"ax",@progbits
	.align	128
.text._ZN7cutlass13device_kernelINS_4gemm6kernel13GemmUniversalIN4cute5tupleIJiiiiEEENS1_10collective13CollectiveMmaINS1_41MainloopSm100TmaUmmaWarpSpecializedSparseILi5ELi2ELi2ENS5_IJNS4_1CILi1EEESB_SB_EEEEENS5_IJNSA_ILi128EEENSA_ILi64EEESE_EEENS_6half_tENS5_IJNS4_6LayoutINS5_IJiNS5_IJNSA_ILi2EEEiEEEiEEENS5_IJlNS5_IJSB_SJ_EEElEEEEENSI_INS5_IJNS5_IJNS5_IJNSA_ILi8EEESJ_SP_EEEiEEENS5_IJNS5_IJNSA_ILi16EEESJ_NSA_ILi4EEEEEEiEEEiEEENS5_IJNS5_IJNS5_IJSE_SS_NSA_ILi2048EEEEEENSA_ILi16384EEEEEENS5_IJNS5_IJSB_NSA_ILi1024EEENSA_ILi32EEEEEElEEElEEEEEEEESH_NS5_IJlSB_lEEENS4_8TiledMMAINS4_8MMA_AtomIJNS4_27SM100_MMA_F16BF16_SS_SPARSEISH_SH_fLi128ELi64ELNS4_4UMMA5MajorE0ELS1D_0ELNS1C_7ScaleInE0ELS1E_0EEEEEENSI_ISC_NS5_IJNSA_ILi0EEES1H_S1H_EEEEENS5_IJNS4_10UnderscoreES1K_S1K_EEEEENS4_13SM90_TMA_LOADENS4_14ComposedLayoutINS4_7SwizzleILi3ELi4ELi3EEENS4_25smem_sparse_ptr_flag_bitsILi2ELi16EEENSI_INS5_IJNS5_IJSB_SP_EEENS5_IJSJ_SF_EEEEEENS5_IJNS5_IJS1H_SE_EEESM_EEEEEEEvNS4_8identityES1N_NS1O_IS1Q_NS4_18smem_ptr_flag_bitsILi16EEENSI_INS5_IJSP_SF_EEENS5_IJSF_SB_EEEEEEEvS20_EENS_8epilogue10collective18CollectiveEpilogueINS28_23Sm100TmaWarpSpecializedILi4ELi2ELi16ELb1ELb0EEEJSG_NS5_IJNSI_ISE_SB_EENSI_ISS_SB_EEEEEfNS5_IJSB_llEEEfS2G_NS28_6fusion15FusionCallbacksIS2C_NS2H_17LinearCombinationIffffLNS_15FloatRoundStyleE2EEESG_S2F_JEEENS4_5SM1004TMEM4LOAD26SM100_TMEM_LOAD_32dp32b16xES1N_NS1O_INS1P_ILi2ELi5ELi2EEENS21_ILi32EEENSI_INS5_IJS12_ST_EEENS5_IJSB_S12_EEEEEEENS4_39AutoVectorizingCopyWithAssumedAlignmentILi128EEENS4_14SM90_TMA_STOREES2W_S2Y_S2Y_EEEvvEEEEvNT_6ParamsE:
        .type           _ZN7cutlass13device_kernelINS_4gemm6kernel13GemmUniversalIN4cute5tupleIJiiiiEEENS1_10collective13CollectiveMmaINS1_41MainloopSm100TmaUmmaWarpSpecializedSparseILi5ELi2ELi2ENS5_IJNS4_1CILi1EEESB_SB_EEEEENS5_IJNSA_ILi128EEENSA_ILi64EEESE_EEENS_6half_tENS5_IJNS4_6LayoutINS5_IJiNS5_IJNSA_ILi2EEEiEEEiEEENS5_IJlNS5_IJSB_SJ_EEElEEEEENSI_INS5_IJNS5_IJNS5_IJNSA_ILi8EEESJ_SP_EEEiEEENS5_IJNS5_IJNSA_ILi16EEESJ_NSA_ILi4EEEEEEiEEEiEEENS5_IJNS5_IJNS5_IJSE_SS_NSA_ILi2048EEEEEENSA_ILi16384EEEEEENS5_IJNS5_IJSB_NSA_ILi1024EEENSA_ILi32EEEEEElEEElEEEEEEEESH_NS5_IJlSB_lEEENS4_8TiledMMAINS4_8MMA_AtomIJNS4_27SM100_MMA_F16BF16_SS_SPARSEISH_SH_fLi128ELi64ELNS4_4UMMA5MajorE0ELS1D_0ELNS1C_7ScaleInE0ELS1E_0EEEEEENSI_ISC_NS5_IJNSA_ILi0EEES1H_S1H_EEEEENS5_IJNS4_10UnderscoreES1K_S1K_EEEEENS4_13SM90_TMA_LOADENS4_14ComposedLayoutINS4_7SwizzleILi3ELi4ELi3EEENS4_25smem_sparse_ptr_flag_bitsILi2ELi16EEENSI_INS5_IJNS5_IJSB_SP_EEENS5_IJSJ_SF_EEEEEENS5_IJNS5_IJS1H_SE_EEESM_EEEEEEEvNS4_8identityES1N_NS1O_IS1Q_NS4_18smem_ptr_flag_bitsILi16EEENSI_INS5_IJSP_SF_EEENS5_IJSF_SB_EEEEEEEvS20_EENS_8epilogue10collective18CollectiveEpilogueINS28_23Sm100TmaWarpSpecializedILi4ELi2ELi16ELb1ELb0EEEJSG_NS5_IJNSI_ISE_SB_EENSI_ISS_SB_EEEEEfNS5_IJSB_llEEEfS2G_NS28_6fusion15FusionCallbacksIS2C_NS2H_17LinearCombinationIffffLNS_15FloatRoundStyleE2EEESG_S2F_JEEENS4_5SM1004TMEM4LOAD26SM100_TMEM_LOAD_32dp32b16xES1N_NS1O_INS1P_ILi2ELi5ELi2EEENS21_ILi32EEENSI_INS5_IJS12_ST_EEENS5_IJSB_S12_EEEEEEENS4_39AutoVectorizingCopyWithAssumedAlignmentILi128EEENS4_14SM90_TMA_STOREES2W_S2Y_S2Y_EEEvvEEEEvNT_6ParamsE,@function
        .size           _ZN7cutlass13device_kernelINS_4gemm6kernel13GemmUniversalIN4cute5tupleIJiiiiEEENS1_10collective13CollectiveMmaINS1_41MainloopSm100TmaUmmaWarpSpecializedSparseILi5ELi2ELi2ENS5_IJNS4_1CILi1EEESB_SB_EEEEENS5_IJNSA_ILi128EEENSA_ILi64EEESE_EEENS_6half_tENS5_IJNS4_6LayoutINS5_IJiNS5_IJNSA_ILi2EEEiEEEiEEENS5_IJlNS5_IJSB_SJ_EEElEEEEENSI_INS5_IJNS5_IJNS5_IJNSA_ILi8EEESJ_SP_EEEiEEENS5_IJNS5_IJNSA_ILi16EEESJ_NSA_ILi4EEEEEEiEEEiEEENS5_IJNS5_IJNS5_IJSE_SS_NSA_ILi2048EEEEEENSA_ILi16384EEEEEENS5_IJNS5_IJSB_NSA_ILi1024EEENSA_ILi32EEEEEElEEElEEEEEEEESH_NS5_IJlSB_lEEENS4_8TiledMMAINS4_8MMA_AtomIJNS4_27SM100_MMA_F16BF16_SS_SPARSEISH_SH_fLi128ELi64ELNS4_4UMMA5MajorE0ELS1D_0ELNS1C_7ScaleInE0ELS1E_0EEEEEENSI_ISC_NS5_IJNSA_ILi0EEES1H_S1H_EEEEENS5_IJNS4_10UnderscoreES1K_S1K_EEEEENS4_13SM90_TMA_LOADENS4_14ComposedLayoutINS4_7SwizzleILi3ELi4ELi3EEENS4_25smem_sparse_ptr_flag_bitsILi2ELi16EEENSI_INS5_IJNS5_IJSB_SP_EEENS5_IJSJ_SF_EEEEEENS5_IJNS5_IJS1H_SE_EEESM_EEEEEEEvNS4_8identityES1N_NS1O_IS1Q_NS4_18smem_ptr_flag_bitsILi16EEENSI_INS5_IJSP_SF_EEENS5_IJSF_SB_EEEEEEEvS20_EENS_8epilogue10collective18CollectiveEpilogueINS28_23Sm100TmaWarpSpecializedILi4ELi2ELi16ELb1ELb0EEEJSG_NS5_IJNSI_ISE_SB_EENSI_ISS_SB_EEEEEfNS5_IJSB_llEEEfS2G_NS28_6fusion15FusionCallbacksIS2C_NS2H_17LinearCombinationIffffLNS_15FloatRoundStyleE2EEESG_S2F_JEEENS4_5SM1004TMEM4LOAD26SM100_TMEM_LOAD_32dp32b16xES1N_NS1O_INS1P_ILi2ELi5ELi2EEENS21_ILi32EEENSI_INS5_IJS12_ST_EEENS5_IJSB_S12_EEEEEEENS4_39AutoVectorizingCopyWithAssumedAlignmentILi128EEENS4_14SM90_TMA_STOREES2W_S2Y_S2Y_EEEvvEEEEvNT_6ParamsE,(.L_x_164 - _ZN7cutlass13device_kernelINS_4gemm6kernel13GemmUniversalIN4cute5tupleIJiiiiEEENS1_10collective13CollectiveMmaINS1_41MainloopSm100TmaUmmaWarpSpecializedSparseILi5ELi2ELi2ENS5_IJNS4_1CILi1EEESB_SB_EEEEENS5_IJNSA_ILi128EEENSA_ILi64EEESE_EEENS_6half_tENS5_IJNS4_6LayoutINS5_IJiNS5_IJNSA_ILi2EEEiEEEiEEENS5_IJlNS5_IJSB_SJ_EEElEEEEENSI_INS5_IJNS5_IJNS5_IJNSA_ILi8EEESJ_SP_EEEiEEENS5_IJNS5_IJNSA_ILi16EEESJ_NSA_ILi4EEEEEEiEEEiEEENS5_IJNS5_IJNS5_IJSE_SS_NSA_ILi2048EEEEEENSA_ILi16384EEEEEENS5_IJNS5_IJSB_NSA_ILi1024EEENSA_ILi32EEEEEElEEElEEEEEEEESH_NS5_IJlSB_lEEENS4_8TiledMMAINS4_8MMA_AtomIJNS4_27SM100_MMA_F16BF16_SS_SPARSEISH_SH_fLi128ELi64ELNS4_4UMMA5MajorE0ELS1D_0ELNS1C_7ScaleInE0ELS1E_0EEEEEENSI_ISC_NS5_IJNSA_ILi0EEES1H_S1H_EEEEENS5_IJNS4_10UnderscoreES1K_S1K_EEEEENS4_13SM90_TMA_LOADENS4_14ComposedLayoutINS4_7SwizzleILi3ELi4ELi3EEENS4_25smem_sparse_ptr_flag_bitsILi2ELi16EEENSI_INS5_IJNS5_IJSB_SP_EEENS5_IJSJ_SF_EEEEEENS5_IJNS5_IJS1H_SE_EEESM_EEEEEEEvNS4_8identityES1N_NS1O_IS1Q_NS4_18smem_ptr_flag_bitsILi16EEENSI_INS5_IJSP_SF_EEENS5_IJSF_SB_EEEEEEEvS20_EENS_8epilogue10collective18CollectiveEpilogueINS28_23Sm100TmaWarpSpecializedILi4ELi2ELi16ELb1ELb0EEEJSG_NS5_IJNSI_ISE_SB_EENSI_ISS_SB_EEEEEfNS5_IJSB_llEEEfS2G_NS28_6fusion15FusionCallbacksIS2C_NS2H_17LinearCombinationIffffLNS_15FloatRoundStyleE2EEESG_S2F_JEEENS4_5SM1004TMEM4LOAD26SM100_TMEM_LOAD_32dp32b16xES1N_NS1O_INS1P_ILi2ELi5ELi2EEENS21_ILi32EEENSI_INS5_IJS12_ST_EEENS5_IJSB_S12_EEEEEEENS4_39AutoVectorizingCopyWithAssumedAlignmentILi128EEENS4_14SM90_TMA_STOREES2W_S2Y_S2Y_EEEvvEEEEvNT_6ParamsE)
        .other          _ZN7cutlass13device_kernelINS_4gemm6kernel13GemmUniversalIN4cute5tupleIJiiiiEEENS1_10collective13CollectiveMmaINS1_41MainloopSm100TmaUmmaWarpSpecializedSparseILi5ELi2ELi2ENS5_IJNS4_1CILi1EEESB_SB_EEEEENS5_IJNSA_ILi128EEENSA_ILi64EEESE_EEENS_6half_tENS5_IJNS4_6LayoutINS5_IJiNS5_IJNSA_ILi2EEEiEEEiEEENS5_IJlNS5_IJSB_SJ_EEElEEEEENSI_INS5_IJNS5_IJNS5_IJNSA_ILi8EEESJ_SP_EEEiEEENS5_IJNS5_IJNSA_ILi16EEESJ_NSA_ILi4EEEEEEiEEEiEEENS5_IJNS5_IJNS5_IJSE_SS_NSA_ILi2048EEEEEENSA_ILi16384EEEEEENS5_IJNS5_IJSB_NSA_ILi1024EEENSA_ILi32EEEEEElEEElEEEEEEEESH_NS5_IJlSB_lEEENS4_8TiledMMAINS4_8MMA_AtomIJNS4_27SM100_MMA_F16BF16_SS_SPARSEISH_SH_fLi128ELi64ELNS4_4UMMA5MajorE0ELS1D_0ELNS1C_7ScaleInE0ELS1E_0EEEEEENSI_ISC_NS5_IJNSA_ILi0EEES1H_S1H_EEEEENS5_IJNS4_10UnderscoreES1K_S1K_EEEEENS4_13SM90_TMA_LOADENS4_14ComposedLayoutINS4_7SwizzleILi3ELi4ELi3EEENS4_25smem_sparse_ptr_flag_bitsILi2ELi16EEENSI_INS5_IJNS5_IJSB_SP_EEENS5_IJSJ_SF_EEEEEENS5_IJNS5_IJS1H_SE_EEESM_EEEEEEEvNS4_8identityES1N_NS1O_IS1Q_NS4_18smem_ptr_flag_bitsILi16EEENSI_INS5_IJSP_SF_EEENS5_IJSF_SB_EEEEEEEvS20_EENS_8epilogue10collective18CollectiveEpilogueINS28_23Sm100TmaWarpSpecializedILi4ELi2ELi16ELb1ELb0EEEJSG_NS5_IJNSI_ISE_SB_EENSI_ISS_SB_EEEEEfNS5_IJSB_llEEEfS2G_NS28_6fusion15FusionCallbacksIS2C_NS2H_17LinearCombinationIffffLNS_15FloatRoundStyleE2EEESG_S2F_JEEENS4_5SM1004TMEM4LOAD26SM100_TMEM_LOAD_32dp32b16xES1N_NS1O_INS1P_ILi2ELi5ELi2EEENS21_ILi32EEENSI_INS5_IJS12_ST_EEENS5_IJSB_S12_EEEEEEENS4_39AutoVectorizingCopyWithAssumedAlignmentILi128EEENS4_14SM90_TMA_STOREES2W_S2Y_S2Y_EEEvvEEEEvNT_6ParamsE,@"STO_CUDA_ENTRY STV_DEFAULT"
_ZN7cutlass13device_kernelINS_4gemm6kernel13GemmUniversalIN4cute5tupleIJiiiiEEENS1_10collective13CollectiveMmaINS1_41MainloopSm100TmaUmmaWarpSpecializedSparseILi5ELi2ELi2ENS5_IJNS4_1CILi1EEESB_SB_EEEEENS5_IJNSA_ILi128EEENSA_ILi64EEESE_EEENS_6half_tENS5_IJNS4_6LayoutINS5_IJiNS5_IJNSA_ILi2EEEiEEEiEEENS5_IJlNS5_IJSB_SJ_EEElEEEEENSI_INS5_IJNS5_IJNS5_IJNSA_ILi8EEESJ_SP_EEEiEEENS5_IJNS5_IJNSA_ILi16EEESJ_NSA_ILi4EEEEEEiEEEiEEENS5_IJNS5_IJNS5_IJSE_SS_NSA_ILi2048EEEEEENSA_ILi16384EEEEEENS5_IJNS5_IJSB_NSA_ILi1024EEENSA_ILi32EEEEEElEEElEEEEEEEESH_NS5_IJlSB_lEEENS4_8TiledMMAINS4_8MMA_AtomIJNS4_27SM100_MMA_F16BF16_SS_SPARSEISH_SH_fLi128ELi64ELNS4_4UMMA5MajorE0ELS1D_0ELNS1C_7ScaleInE0ELS1E_0EEEEEENSI_ISC_NS5_IJNSA_ILi0EEES1H_S1H_EEEEENS5_IJNS4_10UnderscoreES1K_S1K_EEEEENS4_13SM90_TMA_LOADENS4_14ComposedLayoutINS4_7SwizzleILi3ELi4ELi3EEENS4_25smem_sparse_ptr_flag_bitsILi2ELi16EEENSI_INS5_IJNS5_IJSB_SP_EEENS5_IJSJ_SF_EEEEEENS5_IJNS5_IJS1H_SE_EEESM_EEEEEEEvNS4_8identityES1N_NS1O_IS1Q_NS4_18smem_ptr_flag_bitsILi16EEENSI_INS5_IJSP_SF_EEENS5_IJSF_SB_EEEEEEEvS20_EENS_8epilogue10collective18CollectiveEpilogueINS28_23Sm100TmaWarpSpecializedILi4ELi2ELi16ELb1ELb0EEEJSG_NS5_IJNSI_ISE_SB_EENSI_ISS_SB_EEEEEfNS5_IJSB_llEEEfS2G_NS28_6fusion15FusionCallbacksIS2C_NS2H_17LinearCombinationIffffLNS_15FloatRoundStyleE2EEESG_S2F_JEEENS4_5SM1004TMEM4LOAD26SM100_TMEM_LOAD_32dp32b16xES1N_NS1O_INS1P_ILi2ELi5ELi2EEENS21_ILi32EEENSI_INS5_IJS12_ST_EEENS5_IJSB_S12_EEEEEEENS4_39AutoVectorizingCopyWithAssumedAlignmentILi128EEENS4_14SM90_TMA_STOREES2W_S2Y_S2Y_EEEvvEEEEvNT_6ParamsE:
[----:B------:R-:W1:Y:S01]  /*0000*/  LDC R1, c[0x0][0x37c] ;  /* 0x0000df00ff017b82 */ /* 0x000e620000000800 */
[----:B------:R-:W2:Y:S01]  /*0010*/  S2R R72, SR_TID.X ;  /* 0x0000000000487919 */ /* 0x000ea20000002100 */
[----:B------:R-:W3:Y:S01]  /*0020*/  LDCU.64 UR4, c[0x0][0xa90] ;  /* 0x00015200ff0477ac */ /* 0x000ee20008000a00 */
[----:B------:R-:W-:Y:S02]  /*0030*/  PRMT R59, RZ, 0x7610, R59 ;  /* 0x00007610ff3b7816 */ /* 0x000fe4000000003b */
[----:B------:R-:W-:Y:S01]  /*0040*/  ELECT P4, URZ, PT ;  /* 0x0000000000ff782f */ /* 0x000fe20003880000 */
[----:B------:R-:W4:Y:S01]  /*0050*/  LDCU.64 UR38, c[0x0][0x358] ;  /* 0x00006b00ff2677ac */ /* 0x000f220008000a00 */
[----:B---3--:R-:W-:-:S04]  /*0060*/  UISETP.NE.U32.AND UP0, UPT, UR4, URZ, UPT ;  /* 0x000000ff0400728c */ /* 0x008fc8000bf05070 */
[----:B------:R-:W-:Y:S01]  /*0070*/  UISETP.NE.AND.EX UP0, UPT, UR5, URZ, UPT, UP0 ;  /* 0x000000ff0500728c */ /* 0x000fe2000bf05300 */
[----:B--2---:R-:W-:-:S05]  /*0080*/  SHF.R.U32.HI R63, RZ, 0x5, R72 ;  /* 0x00000005ff3f7819 */ /* 0x004fca0000011648 */
[----:B------:R-:W2:Y:S02]  /*0090*/  SHFL.IDX PT, R0, R63, RZ, 0x1f ;  /* 0x00001fff3f007589 */ /* 0x000ea400000e0000 */
[----:B--2---:R-:W-:Y:S01]  /*00a0*/  R2UR UR8, R0 ;  /* 0x00000000000872ca */ /* 0x004fe200000e0000 */
[----:B-1--4-:R-:W-:-:S14]  /*00b0*/  BRA.U UP0, `(.L_x_0) ;  /* 0x00000001002c7547 */ /* 0x012fdc000b800000 */
[----:B------:R-:W1:Y:S02]  /*00c0*/  LDCU.64 UR6, c[0x0][0xa88] ;  /* 0x00015100ff0677ac */ /* 0x000e640008000a00 */
[----:B-1----:R-:W-:-:S04]  /*00d0*/  UISETP.NE.U32.AND UP0, UPT, UR6, URZ, UPT ;  /* 0x000000ff0600728c */ /* 0x002fc8000bf05070 */
[----:B------:R-:W-:-:S09]  /*00e0*/  UISETP.NE.AND.EX UP0, UPT, UR7, URZ, UPT, UP0 ;  /* 0x000000ff0700728c */ /* 0x000fd2000bf05300 */
[----:B------:R-:W-:Y:S05]  /*00f0*/  BRA.U !UP0, `(.L_x_1) ;  /* 0x0000000108107547 */ /* 0x000fea000b800000 */
[----:B------:R-:W1:Y:S02]  /*0100*/  LDC.64 R2, c[0x0][0xa88] ;  /* 0x0002a200ff027b82 */ /* 0x000e640000000a00 */
[----:B-1----:R1:W5:Y:S01]  /*0110*/  LDG.E R35, desc[UR38][R2.64] ;  /* 0x0000002602237981 */ /* 0x002362000c1e1900 */
[----:B------:R-:W-:Y:S01]  /*0120*/  HFMA2 R59, -RZ, RZ, 0, 5.9604644775390625e-08 ;  /* 0x00000001ff3b7431 */ /* 0x000fe200000001ff */
[----:B------:R-:W-:Y:S05]  /*0130*/  BRA `(.L_x_0) ;  /* 0x00000000000c7947 */ /* 0x000fea0003800000 */
.L_x_1:
[----:B------:R-:W1:Y:S01]  /*0140*/  LDCU UR6, c[0x0][0xa80] ;  /* 0x00015000ff0677ac */ /* 0x000e620008000800 */
[----:B------:R-:W-:Y:S01]  /*0150*/  HFMA2 R59, -RZ, RZ, 0, 5.9604644775390625e-08 ;  /* 0x00000001ff3b7431 */ /* 0x000fe200000001ff */
[----:B-1----:R-:W-:-:S07]  /*0160*/  MOV R35, UR6 ;  /* 0x0000000600237c02 */ /* 0x002fce0008000f00 */
.L_x_0:
[----:B------:R-:W2:Y:S02]  /*0170*/  LDCU.64 UR6, c[0x0][0xab0] ;  /* 0x00015600ff0677ac */ /* 0x000ea40008000a00 */
[----:B--2---:R-:W-:-:S04]  /*0180*/  UISETP.NE.U32.AND UP0, UPT, UR6, URZ, UPT ;  /* 0x000000ff0600728c */ /* 0x004fc8000bf05070 */
[----:B------:R-:W-:-:S09]  /*0190*/  UISETP.NE.AND.EX UP0, UPT, UR7, URZ, UPT, UP0 ;  /* 0x000000ff0700728c */ /* 0x000fd2000bf05300 */
[----:B------:R-:W-:Y:S05]  /*01a0*/  BRA.U UP0, `(.L_x_2) ;  /* 0x0000000100247547 */ /* 0x000fea000b800000 */
[----:B------:R-:W2:Y:S02]  /*01b0*/  LDCU.64 UR6, c[0x0][0xaa8] ;  /* 0x00015500ff0677ac */ /* 0x000ea40008000a00 */
[----:B--2---:R-:W-:-:S04]  /*01c0*/  UISETP.NE.U32.AND UP0, UPT, UR6, URZ, UPT ;  /* 0x000000ff0600728c */ /* 0x004fc8000bf05070 */
[----:B------:R-:W-:-:S09]  /*01d0*/  UISETP.NE.AND.EX UP0, UPT, UR7, URZ, UPT, UP0 ;  /* 0x000000ff0700728c */ /* 0x000fd2000bf05300 */
[----:B------:R-:W-:Y:S05]  /*01e0*/  BRA.U !UP0, `(.L_x_3) ;  /* 0x00000001080c7547 */ /* 0x000fea000b800000 */
[----:B------:R-:W2:Y:S02]  /*01f0*/  LDC.64 R32, c[0x0][0xaa8] ;  /* 0x0002aa00ff207b82 */ /* 0x000ea40000000a00 */
[----:B--2---:R2:W5:Y:S01]  /*0200*/  LDG.E R32, desc[UR38][R32.64] ;  /* 0x0000002620207981 */ /* 0x004562000c1e1900 */
[----:B------:R-:W-:Y:S05]  /*0210*/  BRA `(.L_x_2) ;  /* 0x0000000000087947 */ /* 0x000fea0003800000 */
.L_x_3:
[----:B------:R-:W2:Y:S02]  /*0220*/  LDCU UR6, c[0x0][0xaa0] ;  /* 0x00015400ff0677ac */ /* 0x000ea40008000800 */
[----:B--2---:R-:W-:Y:S02]  /*0230*/  MOV R32, UR6 ;  /* 0x0000000600207c02 */ /* 0x004fe40008000f00 */
.L_x_2:
[----:B------:R-:W-:Y:S01]  /*0240*/  IMAD.U32 R0, RZ, RZ, UR8 ;  /* 0x00000008ff007e24 */ /* 0x000fe2000f8e00ff */
[----:B------:R-:W-:Y:S04]  /*0250*/  BSSY.RECONVERGENT B0, `(.L_x_4) ;  /* 0x000000f000007945 */ /* 0x000fe80003800200 */
[C---:B------:R-:W-:Y:S02]  /*0260*/  ISETP.NE.OR P1, PT, R0.reuse, 0x1, !P4 ;  /* 0x000000010000780c */ /* 0x040fe40006725670 */
[----:B------:R-:W-:-:S11]  /*0270*/  ISETP.NE.OR P0, PT, R0, 0x3, !P4 ;  /* 0x000000030000780c */ /* 0x000fd60006705670 */
[----:B------:R-:W-:Y:S05]  /*0280*/  @P1 BRA `(.L_x_5) ;  /* 0x00000000002c1947 */ /* 0x000fea0003800000 */
[----:B------:R-:W3:Y:S02]  /*0290*/  LDCU.64 UR6, c[0x0][0x348] ;  /* 0x00006900ff0677ac */ /* 0x000ee40008000a00 */
[----:B---3--:R-:W-:Y:S02]  /*02a0*/  UIADD3 UR12, UP2, UPT, UR6, 0x80, URZ ;  /* 0x00000080060c7890 */ /* 0x008fe4000ff5e0ff */
[----:B------:R-:W-:Y:S02]  /*02b0*/  UIADD3 UR10, UP1, UPT, UR6, 0x280, URZ ;  /* 0x00000280060a7890 */ /* 0x000fe4000ff3e0ff */
[----:B------:R-:W-:Y:S02]  /*02c0*/  UIADD3 UR6, UP0, UPT, UR6, 0x180, URZ ;  /* 0x0000018006067890 */ /* 0x000fe4000ff1e0ff */
[----:B------:R-:W-:Y:S02]  /*02d0*/  UIADD3.X UR13, UPT, UPT, URZ, UR7, URZ, UP2, !UPT ;  /* 0x00000007ff0d7290 */ /* 0x000fe400097fe4ff */
[----:B------:R-:W-:-:S02]  /*02e0*/  UIADD3.X UR11, UPT, UPT, URZ, UR7, URZ, UP1, !UPT ;  /* 0x00000007ff0b7290 */ /* 0x000fc40008ffe4ff */
[----:B------:R-:W-:-:S05]  /*02f0*/  UIADD3.X UR7, UPT, UPT, URZ, UR7, URZ, UP0, !UPT ;  /* 0x00000007ff077290 */ /* 0x000fca00087fe4ff */
[----:B------:R3:W-:Y:S02]  /*0300*/  UTMACCTL.PF [UR12] ;  /* 0x000000000c0079b9 */ /* 0x0007e40008040000 */
[----:B------:R3:W-:Y:S02]  /*0310*/  UTMACCTL.PF [UR10] ;  /* 0x000000000a0079b9 */ /* 0x0007e40008040000 */
[----:B------:R3:W-:Y:S02]  /*0320*/  UTMACCTL.PF [UR6] ;  /* 0x00000000060079b9 */ /* 0x0007e40008040000 */
[----:B---3--:R-:W-:Y:S01]  /*0330*/  NOP ;  /* 0x0000000000007918 */ /* 0x008fe20000000000 */
.L_x_5:
[----:B------:R-:W-:Y:S05]  /*0340*/  BSYNC.RECONVERGENT B0 ;  /* 0x0000000000007941 */ /* 0x000fea0003800200 */
.L_x_4:
[----:B------:R-:W-:Y:S04]  /*0350*/  BSSY.RECONVERGENT B0, `(.L_x_6) ;  /* 0x000000a000007945 */ /* 0x000fe80003800200 */
[----:B------:R-:W-:Y:S05]  /*0360*/  @P0 BRA `(.L_x_7) ;  /* 0x0000000000200947 */ /* 0x000fea0003800000 */
[----:B------:R-:W3:Y:S02]  /*0370*/  LDCU.64 UR6, c[0x0][0x348] ;  /* 0x00006900ff0677ac */ /* 0x000ee40008000a00 */
[----:B---3--:R-:W-:Y:S02]  /*0380*/  UIADD3 UR10, UP1, UPT, UR6, 0x780, URZ ;  /* 0x00000780060a7890 */ /* 0x008fe4000ff3e0ff */
[----:B------:R-:W-:Y:S02]  /*0390*/  UIADD3 UR6, UP0, UPT, UR6, 0x880, URZ ;  /* 0x0000088006067890 */ /* 0x000fe4000ff1e0ff */
[----:B------:R-:W-:Y:S02]  /*03a0*/  UIADD3.X UR11, UPT, UPT, URZ, UR7, URZ, UP1, !UPT ;  /* 0x00000007ff0b7290 */ /* 0x000fe40008ffe4ff */
[----:B------:R-:W-:-:S07]  /*03b0*/  UIADD3.X UR7, UPT, UPT, URZ, UR7, URZ, UP0, !UPT ;  /* 0x00000007ff077290 */ /* 0x000fce00087fe4ff */
[----:B------:R3:W-:Y:S02]  /*03c0*/  UTMACCTL.PF [UR10] ;  /* 0x000000000a0079b9 */ /* 0x0007e40008040000 */
[----:B------:R3:W-:Y:S02]  /*03d0*/  UTMACCTL.PF [UR6] ;  /* 0x00000000060079b9 */ /* 0x0007e40008040000 */
[----:B---3--:R-:W-:Y:S01]  /*03e0*/  NOP ;  /* 0x0000000000007918 */ /* 0x008fe20000000000 */
.L_x_7:
[----:B------:R-:W-:Y:S05]  /*03f0*/  BSYNC.RECONVERGENT B0 ;  /* 0x0000000000007941 */ /* 0x000fea0003800200 */
.L_x_6:
[----:B------:R-:W3:Y:S01]  /*0400*/  LDCU.64 UR6, c[0x0][0xa88] ;  /* 0x00015100ff0677ac */ /* 0x000ee20008000a00 */
[----:B------:R-:W-:Y:S02]  /*0410*/  UISETP.EQ.U32.AND UP1, UPT, UR4, URZ, UPT ;  /* 0x000000ff0400728c */ /* 0x000fe4000bf22070 */
[----:B------:R-:W-:Y:S02]  /*0420*/  UPLOP3.LUT UP2, UPT, UPT, UPT, UPT, 0x80, 0x8 ;  /* 0x000000000008789c */ /* 0x000fe40003f4f070 */
[----:B---3--:R-:W-:-:S04]  /*0430*/  UISETP.NE.U32.AND UP0, UPT, UR6, URZ, UPT ;  /* 0x000000ff0600728c */ /* 0x008fc8000bf05070 */
[----:B------:R-:W-:-:S04]  /*0440*/  UISETP.NE.AND.EX UP0, UPT, UR7, URZ, UPT, UP0 ;  /* 0x000000ff0700728c */ /* 0x000fc8000bf05300 */
[----:B------:R-:W-:-:S04]  /*0450*/  UISETP.EQ.OR.EX UP3, UPT, UR5, URZ, !UP0, UP1 ;  /* 0x000000ff0500728c */ /* 0x000fc8000c762710 */
[----:B------:R-:W-:-:S05]  /*0460*/  UP2UR UR50, UPR, URZ, 0x8 ;  /* 0x00000008ff327883 */ /* 0x000fca0008000000 */
[----:B------:R-:W-:Y:S07]  /*0470*/  BRA.U !UP3, `(.L_x_8) ;  /* 0x000000010b207547 */ /* 0x000fee000b800000 */
[----:B------:R-:W-:Y:S01]  /*0480*/  UISETP.NE.U32.AND UP1, UPT, UR4, URZ, UPT ;  /* 0x000000ff0400728c */ /* 0x000fe2000bf25070 */
[----:B-----5:R-:W-:Y:S01]  /*0490*/  FSETP.NEU.AND P0, PT, R35, RZ, PT ;  /* 0x000000ff2300720b */ /* 0x020fe20003f0d000 */
[----:B------:R-:W-:Y:S02]  /*04a0*/  USEL UR4, URZ, 0xffffffff, UP0 ;  /* 0xffffffffff047887 */ /* 0x000fe40008000000 */
[----:B------:R-:W-:-:S10]  /*04b0*/  UISETP.NE.AND.EX UP1, UPT, UR5, URZ, UPT, UP1 ;  /* 0x000000ff0500728c */ /* 0x000fd4000bf25310 */
[----:B------:R-:W-:Y:S01]  /*04c0*/  VOTEU.ANY UP0, P0 ;  /* 0x0000000000ff7886 */ /* 0x000fe20000000100 */
[----:B------:R-:W-:-:S04]  /*04d0*/  @!UP1 USEL UR4, URZ, 0xffffffff, UP0 ;  /* 0xffffffffff049887 */ /* 0x000fc80008000000 */
[----:B------:R-:W-:-:S04]  /*04e0*/  ULOP3.LUT UR4, UR4, 0x1, URZ, 0xc0, !UPT ;  /* 0x0000000104047892 */ /* 0x000fc8000f8ec0ff */
[----:B------:R-:W-:-:S11]  /*04f0*/  UISETP.NE.U32.AND UP2, UPT, UR4, 0x1, UPT ;  /* 0x000000010400788c */ /* 0x000fd6000bf45070 */
.L_x_8:
[----:B-1----:R-:W1:Y:S01]  /*0500*/  SHFL.IDX PT, R2, R63, RZ, 0x1f ;  /* 0x00001fff3f027589 */ /* 0x002e6200000e0000 */
[----:B------:R-:W-:Y:S01]  /*0510*/  UISETP.EQ.AND UP0, UPT, UR8, 0x3, UP2 ;  /* 0x000000030800788c */ /* 0x000fe20009702270 */
[----:B-1----:R-:W-:-:S13]  /*0520*/  ISETP.NE.AND P0, PT, R2, RZ, PT ;  /* 0x000000ff0200720c */ /* 0x002fda0003f05270 */
[----:B------:R-:W-:Y:S05]  /*0530*/  @P0 BRA `(.L_x_9) ;  /* 0x0000000000500947 */ /* 0x000fea0003800000 */
[----:B------:R-:W1:Y:S01]  /*0540*/  S2UR UR5, SR_CgaCtaId ;  /* 0x00000000000579c3 */ /* 0x000e620000008800 */
[----:B------:R-:W-:Y:S01]  /*0550*/  UMOV UR6, 0x400 ;  /* 0x0000040000067882 */ /* 0x000fe20000000000 */
[----:B------:R-:W-:Y:S01]  /*0560*/  UMOV UR4, 0x1 ;  /* 0x0000000100047882 */ /* 0x000fe20000000000 */
[----:B------:R-:W-:Y:S01]  /*0570*/  ELECT P0, URZ, PT ;  /* 0x0000000000ff782f */ /* 0x000fe20003800000 */
[----:B-1----:R-:W-:Y:S02]  /*0580*/  ULEA UR5, UR5, UR6, 0x18 ;  /* 0x0000000605057291 */ /* 0x002fe4000f8ec0ff */
[----:B------:R-:W-:-:S04]  /*0590*/  UIADD3 UR6, UPT, UPT, -UR4, 0x100000, URZ ;  /* 0x0010000004067890 */ /* 0x000fc8000fffe1ff */
[----:B------:R-:W-:Y:S02]  /*05a0*/  USHF.L.U32 UR7, UR6, 0xb, URZ ;  /* 0x0000000b06077899 */ /* 0x000fe400080006ff */
[----:B------:R-:W-:Y:S01]  /*05b0*/  USHF.L.U32 UR6, UR6, 0x1, URZ ;  /* 0x0000000106067899 */ /* 0x000fe200080006ff */
[----:B------:R-:W1:Y:S11]  /*05c0*/  FENCE.VIEW.ASYNC.S ;  /* 0x00000000000073c6 */ /* 0x000e760000000000 */
[----:B-1----:R1:W3:Y:S01]  /*05d0*/  SYNCS.EXCH.64 URZ, [UR5], UR6 ;  /* 0x0000000605ff75b2 */ /* 0x0022e20008000100 */
[----:B------:R1:W4:Y:S01]  /*05e0*/  SYNCS.EXCH.64 URZ, [UR5+0x28], UR6 ;  /* 0x0000280605ff75b2 */ /* 0x0003220008000100 */
[----:B------:R1:W1:Y:S01]  /*05f0*/  SYNCS.EXCH.64 URZ, [UR5+0x8], UR6 ;  /* 0x0000080605ff75b2 */ /* 0x0002620008000100 */
[----:B------:R1:W1:Y:S01]  /*0600*/  SYNCS.EXCH.64 URZ, [UR5+0x30], UR6 ;  /* 0x0000300605ff75b2 */ /* 0x0002620008000100 */
[----:B------:R1:W1:Y:S01]  /*0610*/  SYNCS.EXCH.64 URZ, [UR5+0x10], UR6 ;  /* 0x0000100605ff75b2 */ /* 0x0002620008000100 */
[----:B------:R1:W1:Y:S01]  /*0620*/  SYNCS.EXCH.64 URZ, [UR5+0x38], UR6 ;  /* 0x0000380605ff75b2 */ /* 0x0002620008000100 */
[----:B------:R1:W1:Y:S01]  /*0630*/  SYNCS.EXCH.64 URZ, [UR5+0x18], UR6 ;  /* 0x0000180605ff75b2 */ /* 0x0002620008000100 */
[----:B------:R1:W1:Y:S01]  /*0640*/  SYNCS.EXCH.64 URZ, [UR5+0x40], UR6 ;  /* 0x0000400605ff75b2 */ /* 0x0002620008000100 */
[----:B------:R1:W1:Y:S01]  /*0650*/  SYNCS.EXCH.64 URZ, [UR5+0x20], UR6 ;  /* 0x0000200605ff75b2 */ /* 0x0002620008000100 */
[----:B------:R1:W1:Y:S01]  /*0660*/  SYNCS.EXCH.64 URZ, [UR5+0x48], UR6 ;  /* 0x0000480605ff75b2 */ /* 0x0002620008000100 */
[----:B------:R-:W-:Y:S01]  /*0670*/  NOP ;  /* 0x0000000000007918 */ /* 0x000fe20000000000 */
.L_x_9:
[----:B------:R-:W2:Y:S01]  /*0680*/  SHFL.IDX PT, R2, R63, RZ, 0x1f ;  /* 0x00001fff3f027589 */ /* 0x000ea200000e0000 */
[----:B------:R-:W-:Y:S01]  /*0690*/  NOP ;  /* 0x0000000000007918 */ /* 0x000fe20000000000 */
[----:B--2---:R-:W-:-:S13]  /*06a0*/  ISETP.NE.AND P0, PT, R2, 0x1, PT ;  /* 0x000000010200780c */ /* 0x004fda0003f05270 */
[----:B------:R-:W-:Y:S05]  /*06b0*/  @P0 BRA `(.L_x_10) ;  /* 0x0000000000580947 */ /* 0x000fea0003800000 */
[----:B-1----:R-:W1:Y:S01]  /*06c0*/  S2UR UR6, SR_CgaCtaId ;  /* 0x00000000000679c3 */ /* 0x002e620000008800 */
[----:B------:R-:W-:Y:S01]  /*06d0*/  UMOV UR7, 0x400 ;  /* 0x0000040000077882 */ /* 0x000fe20000000000 */
[----:B------:R-:W-:Y:S01]  /*06e0*/  UMOV UR5, 0x20 ;  /* 0x0000002000057882 */ /* 0x000fe20000000000 */
[----:B------:R-:W-:Y:S01]  /*06f0*/  UMOV UR4, 0x80 ;  /* 0x0000008000047882 */ /* 0x000fe20000000000 */
[----:B------:R-:W-:-:S04]  /*0700*/  UIADD3 UR10, UPT, UPT, -UR5, 0x100000, URZ ;  /* 0x00100000050a7890 */ /* 0x000fc8000fffe1ff */
[----:B------:R-:W-:Y:S02]  /*0710*/  USHF.L.U32 UR11, UR10, 0xb, URZ ;  /* 0x0000000b0a0b7899 */ /* 0x000fe400080006ff */
[----:B------:R-:W-:Y:S02]  /*0720*/  USHF.L.U32 UR10, UR10, 0x1, URZ ;  /* 0x000000010a0a7899 */ /* 0x000fe400080006ff */
[----:B------:R-:W-:-:S04]  /*0730*/  UIADD3 UR4, UPT, UPT, -UR4, 0x100000, URZ ;  /* 0x0010000004047890 */ /* 0x000fc8000fffe1ff */
[----:B------:R-:W-:Y:S02]  /*0740*/  USHF.L.U32 UR5, UR4, 0xb, URZ ;  /* 0x0000000b04057899 */ /* 0x000fe400080006ff */
[----:B------:R-:W-:Y:S01]  /*0750*/  USHF.L.U32 UR4, UR4, 0x1, URZ ;  /* 0x0000000104047899 */ /* 0x000fe200080006ff */
[----:B------:R-:W-:Y:S01]  /*0760*/  ELECT P0, URZ, PT ;  /* 0x0000000000ff782f */ /* 0x000fe20003800000 */
[----:B-1----:R-:W-:Y:S01]  /*0770*/  ULEA UR6, UR6, UR7, 0x18 ;  /* 0x0000000706067291 */ /* 0x002fe2000f8ec0ff */
[----:B------:R-:W1:Y:S11]  /*0780*/  FENCE.VIEW.ASYNC.S ;  /* 0x00000000000073c6 */ /* 0x000e760000000000 */
[----:B-1----:R2:W1:Y:S01]  /*0790*/  SYNCS.EXCH.64 URZ, [UR6+0x50], UR10 ;  /* 0x0000500a06ff75b2 */ /* 0x0024620008000100 */
[----:B------:R2:W1:Y:S01]  /*07a0*/  SYNCS.EXCH.64 URZ, [UR6+0x70], UR4 ;  /* 0x0000700406ff75b2 */ /* 0x0004620008000100 */
[----:B------:R2:W1:Y:S01]  /*07b0*/  SYNCS.EXCH.64 URZ, [UR6+0x58], UR10 ;  /* 0x0000580a06ff75b2 */ /* 0x0004620008000100 */
[----:B------:R2:W1:Y:S01]  /*07c0*/  SYNCS.EXCH.64 URZ, [UR6+0x78], UR4 ;  /* 0x0000780406ff75b2 */ /* 0x0004620008000100 */
[----:B------:R2:W1:Y:S01]  /*07d0*/  SYNCS.EXCH.64 URZ, [UR6+0x60], UR10 ;  /* 0x0000600a06ff75b2 */ /* 0x0004620008000100 */
[----:B------:R2:W1:Y:S01]  /*07e0*/  SYNCS.EXCH.64 URZ, [UR6+0x80], UR4 ;  /* 0x0000800406ff75b2 */ /* 0x0004620008000100 */
[----:B------:R2:W1:Y:S01]  /*07f0*/  SYNCS.EXCH.64 URZ, [UR6+0x68], UR10 ;  /* 0x0000680a06ff75b2 */ /* 0x0004620008000100 */
[----:B------:R2:W1:Y:S02]  /*0800*/  SYNCS.EXCH.64 URZ, [UR6+0x88], UR4 ;  /* 0x0000880406ff75b2 */ /* 0x0004640008000100 */
[----:B--2---:R-:W-:Y:S01]  /*0810*/  NOP ;  /* 0x0000000000007918 */ /* 0x004fe20000000000 */
.L_x_10:
[----:B------:R-:W2:Y:S01]  /*0820*/  SHFL.IDX PT, R2, R63, RZ, 0x1f ;  /* 0x00001fff3f027589 */ /* 0x000ea200000e0000 */
[----:B------:R-:W-:Y:S01]  /*0830*/  NOP ;  /* 0x0000000000007918 */ /* 0x000fe20000000000 */
[----:B--2---:R-:W-:-:S13]  /*0840*/  ISETP.NE.AND P0, PT, R2, 0x3, PT ;  /* 0x000000030200780c */ /* 0x004fda0003f05270 */
[----:B------:R-:W-:Y:S05]  /*0850*/  @P0 BRA `(.L_x_11) ;  /* 0x0000000000300947 */ /* 0x000fea0003800000 */
[----:B-1----:R-:W1:Y:S01]  /*0860*/  S2UR UR5, SR_CgaCtaId ;  /* 0x00000000000579c3 */ /* 0x002e620000008800 */
        /* <DEDUP_REMOVED lines=8> */
[----:B-1----:R2:W1:Y:S01]  /*08f0*/  SYNCS.EXCH.64 URZ, [UR5+0x90], UR6 ;  /* 0x0000900605ff75b2 */ /* 0x0024620008000100 */
[----:B------:R2:W1:Y:S02]  /*0900*/  SYNCS.EXCH.64 URZ, [UR5+0x98], UR6 ;  /* 0x0000980605ff75b2 */ /* 0x0004640008000100 */
[----:B--2---:R-:W-:Y:S01]  /*0910*/  NOP ;  /* 0x0000000000007918 */ /* 0x004fe20000000000 */
.L_x_11:
[----:B------:R-:W2:Y:S01]  /*0920*/  SHFL.IDX PT, R2, R63, RZ, 0x1f ;  /* 0x00001fff3f027589 */ /* 0x000ea200000e0000 */
[----:B------:R-:W-:Y:S01]  /*0930*/  NOP ;  /* 0x0000000000007918 */ /* 0x000fe20000000000 */
[----:B--2---:R-:W-:-:S13]  /*0940*/  ISETP.NE.AND P0, PT, R2, 0x4, PT ;  /* 0x000000040200780c */ /* 0x004fda0003f05270 */
[----:B------:R-:W-:Y:S05]  /*0950*/  @P0 BRA `(.L_x_12) ;  /* 0x00000000004c0947 */ /* 0x000fea0003800000 */
[----:B-1----:R-:W1:Y:S01]  /*0960*/  S2UR UR5, SR_CgaCtaId ;  /* 0x00000000000579c3 */ /* 0x002e620000008800 */
[----:B------:R-:W-:Y:S01]  /*0970*/  UMOV UR7, 0x100 ;  /* 0x0000010000077882 */ /* 0x000fe20000000000 */
[----:B------:R-:W-:Y:S01]  /*0980*/  UMOV UR6, 0x400 ;  /* 0x0000040000067882 */ /* 0x000fe20000000000 */
[----:B------:R-:W-:Y:S01]  /*0990*/  USEL UR7, UR7, 0xe0, UP2 ;  /* 0x000000e007077887 */ /* 0x000fe20009000000 */
[----:B------:R-:W-:Y:S01]  /*09a0*/  UMOV UR4, 0x1 ;  /* 0x0000000100047882 */ /* 0x000fe20000000000 */
[----:B------:R-:W-:Y:S01]  /*09b0*/  ELECT P0, URZ, PT ;  /* 0x0000000000ff782f */ /* 0x000fe20003800000 */
[----:B------:R-:W-:-:S04]  /*09c0*/  UIADD3 UR10, UPT, UPT, -UR4, 0x100000, URZ ;  /* 0x00100000040a7890 */ /* 0x000fc8000fffe1ff */
[----:B------:R-:W-:Y:S02]  /*09d0*/  USHF.L.U32 UR11, UR10, 0xb, URZ ;  /* 0x0000000b0a0b7899 */ /* 0x000fe400080006ff */
[----:B------:R-:W-:Y:S02]  /*09e0*/  USHF.L.U32 UR10, UR10, 0x1, URZ ;  /* 0x000000010a0a7899 */ /* 0x000fe400080006ff */
[----:B-1----:R-:W-:Y:S02]  /*09f0*/  ULEA UR5, UR5, UR6, 0x18 ;  /* 0x0000000605057291 */ /* 0x002fe4000f8ec0ff */
[----:B------:R-:W-:-:S04]  /*0a00*/  UIADD3 UR6, UPT, UPT, -UR7, 0x100000, URZ ;  /* 0x0010000007067890 */ /* 0x000fc8000fffe1ff */
[----:B------:R-:W-:Y:S02]  /*0a10*/  USHF.L.U32 UR7, UR6, 0xb, URZ ;  /* 0x0000000b06077899 */ /* 0x000fe400080006ff */
[----:B------:R-:W-:Y:S01]  /*0a20*/  USHF.L.U32 UR6, UR6, 0x1, URZ ;  /* 0x0000000106067899 */ /* 0x000fe200080006ff */
[----:B------:R-:W1:Y:S03]  /*0a30*/  FENCE.VIEW.ASYNC.S ;  /* 0x00000000000073c6 */ /* 0x000e660000000000 */
[----:B-1----:R2:W1:Y:S08]  /*0a40*/  SYNCS.EXCH.64 URZ, [UR5+0xa0], UR10 ;  /* 0x0000a00a05ff75b2 */ /* 0x0024700008000100 */
[----:B------:R2:W1:Y:S01]  /*0a50*/  SYNCS.EXCH.64 URZ, [UR5+0xb0], UR6 ;  /* 0x0000b00605ff75b2 */ /* 0x0004620008000100 */
[----:B------:R2:W1:Y:S01]  /*0a60*/  SYNCS.EXCH.64 URZ, [UR5+0xa8], UR10 ;  /* 0x0000a80a05ff75b2 */ /* 0x0004620008000100 */
[----:B------:R2:W1:Y:S02]  /*0a70*/  SYNCS.EXCH.64 URZ, [UR5+0xb8], UR6 ;  /* 0x0000b80605ff75b2 */ /* 0x0004640008000100 */
[----:B--2---:R-:W-:Y:S01]  /*0a80*/  NOP ;  /* 0x0000000000007918 */ /* 0x004fe20000000000 */
.L_x_12:
        /* <DEDUP_REMOVED lines=20> */
[----:B------:R2:W1:Y:S02]  /*0bd0*/  SYNCS.EXCH.64 URZ, [UR6+0xd8], UR4 ;  /* 0x0000d80406ff75b2 */ /* 0x0004640008000100 */
[----:B--2---:R-:W-:Y:S01]  /*0be0*/  NOP ;  /* 0x0000000000007918 */ /* 0x004fe20000000000 */
.L_x_13:
[----:B------:R-:W2:Y:S01]  /*0bf0*/  SHFL.IDX PT, R2, R63, RZ, 0x1f ;  /* 0x00001fff3f027589 */ /* 0x000ea200000e0000 */
[----:B------:R-:W1:Y:S01]  /*0c00*/  S2UR UR11, SR_CTAID.X ;  /* 0x00000000000b79c3 */ /* 0x000e620000002500 */
[----:B------:R-:W-:Y:S01]  /*0c10*/  NOP ;  /* 0x0000000000007918 */ /* 0x000fe20000000000 */
[----:B--2---:R-:W-:-:S13]  /*0c20*/  ISETP.NE.AND P0, PT, R2, 0x3, PT ;  /* 0x000000030200780c */ /* 0x004fda0003f05270 */
[----:B-1----:R-:W-:Y:S05]  /*0c30*/  @P0 BRA `(.L_x_14) ;  /* 0x0000000000380947 */ /* 0x002fea0003800000 */
        /* <DEDUP_REMOVED lines=9> */
[----:B-1----:R1:W2:Y:S01]  /*0cd0*/  SYNCS.EXCH.64 URZ, [UR5+0xe0], UR6 ;  /* 0x0000e00605ff75b2 */ /* 0x0022a20008000100 */
[----:B------:R1:W1:Y:S01]  /*0ce0*/  SYNCS.EXCH.64 URZ, [UR5+0xf0], UR6 ;  /* 0x0000f00605ff75b2 */ /* 0x0002620008000100 */
[----:B------:R1:W1:Y:S01]  /*0cf0*/  SYNCS.EXCH.64 URZ, [UR5+0xe8], UR6 ;  /* 0x0000e80605ff75b2 */ /* 0x0002620008000100 */
[----:B------:R1:W1:Y:S01]  /*0d00*/  SYNCS.EXCH.64 URZ, [UR5+0xf8], UR6 ;  /* 0x0000f80605ff75b2 */ /* 0x0002620008000100 */
[----:B------:R-:W-:Y:S01]  /*0d10*/  NOP ;  /* 0x0000000000007918 */ /* 0x000fe20000000000 */
.L_x_14:
[----:B------:R-:W3:Y:S01]  /*0d20*/  S2UR UR4, SR_CTAID.Y ;  /* 0x00000000000479c3 */ /* 0x000ee20000002600 */
[----:B------:R-:W-:-:S05]  /*0d30*/  CS2R.32 R58, SR_CgaSize ;  /* 0x00000000003a7805 */ /* 0x000fca0000008a00 */
[----:B------:R-:W-:-:S05]  /*0d40*/  IMAD R58, R58, -0xa0, RZ ;  /* 0xffffff603a3a7824 */ /* 0x000fca00078e02ff */
[----:B-1----:R-:W-:-:S14]  /*0d50*/  R2UR UR5, R58 ;  /* 0x000000003a0572ca */ /* 0x002fdc00000e0000 */
[----:B------:R-:W1:Y:S01]  /*0d60*/  LDCU UR5, c[0x0][UR5+0x2b4] ;  /* 0x00005680050577ac */ /* 0x000e620008000800 */
[----:B------:R-:W-:Y:S01]  /*0d70*/  I2FP.F32.U32 R5, UR11 ;  /* 0x0000000b00057c45 */ /* 0x000fe20008201000 */
[----:B------:R-:W-:Y:S01]  /*0d80*/  NOP ;  /* 0x0000000000007918 */ /* 0x000fe20000000000 */
[----:B------:R-:W-:-:S05]  /*0d90*/  CS2R.32 R58, SR_CgaSize ;  /* 0x00000000003a7805 */ /* 0x000fca0000008a00 */
[----:B------:R-:W-:-:S05]  /*0da0*/  IMAD R58, R58, -0xa0, RZ ;  /* 0xffffff603a3a7824 */ /* 0x000fca00078e02ff */
[----:B------:R-:W-:-:S14]  /*0db0*/  R2UR UR6, R58 ;  /* 0x000000003a0672ca */ /* 0x000fdc00000e0000 */
[----:B------:R-:W4:Y:S01]  /*0dc0*/  LDCU UR6, c[0x0][UR6+0x2b0] ;  /* 0x00005600060677ac */ /* 0x000f220008000800 */
[----:B------:R-:W2:Y:S01]  /*0dd0*/  LDC R10, c[0x0][0xd24] ;  /* 0x00034900ff0a7b82 */ /* 0x000ea20000000800 */
[----:B------:R-:W-:-:S05]  /*0de0*/  CS2R.32 R2, SR_CgaSize ;  /* 0x0000000000027805 */ /* 0x000fca0000008a00 */
[----:B------:R-:W-:-:S06]  /*0df0*/  IMAD R2, R2, -0xa0, RZ ;  /* 0xffffff6002027824 */ /* 0x000fcc00078e02ff */
[----:B------:R-:W2:Y:S01]  /*0e00*/  LDC R2, c[0x0][R2+0x2a4] ;  /* 0x0000a90002027b82 */ /* 0x000ea20000000800 */
[----:B----4-:R-:W-:Y:S01]  /*0e10*/  FMUL R5, R5, UR6 ;  /* 0x0000000605057c20 */ /* 0x010fe20008400000 */
[----:B---3--:R-:W-:Y:S02]  /*0e20*/  I2FP.F32.U32 R4, UR4 ;  /* 0x0000000400047c45 */ /* 0x008fe40008201000 */
[----:B------:R-:W-:-:S05]  /*0e30*/  CS2R.32 R3, SR_CgaSize ;  /* 0x0000000000037805 */ /* 0x000fca0000008a00 */
[----:B------:R-:W-:-:S06]  /*0e40*/  IMAD R3, R3, -0xa0, RZ ;  /* 0xffffff6003037824 */ /* 0x000fcc00078e02ff */
[----:B------:R-:W3:Y:S01]  /*0e50*/  LDC R3, c[0x0][R3+0x2a0] ;  /* 0x0000a80003037b82 */ /* 0x000ee20000000800 */
[----:B------:R-:W-:Y:S01]  /*0e60*/  MOV R33, UR4 ;  /* 0x0000000400217c02 */ /* 0x000fe20008000f00 */
[----:B------:R-:W4:Y:S01]  /*0e70*/  F2I.U32.TRUNC.NTZ R58, R5 ;  /* 0x00000005003a7305 */ /* 0x000f22000020f000 */
[----:B-1----:R-:W-:-:S05]  /*0e80*/  FMUL R4, R4, UR5 ;  /* 0x0000000504047c20 */ /* 0x002fca0008400000 */
[----:B--2---:R-:W-:Y:S01]  /*0e90*/  BAR.SYNC.DEFER_BLOCKING 0x0 ;  /* 0x0000000000007b1d */ /* 0x004fe20000010000 */
[----:B------:R-:W-:-:S05]  /*0ea0*/  ISETP.GE.AND P0, PT, R10, 0x1, PT ;  /* 0x000000010a00780c */ /* 0x000fca0003f06270 */
[----:B------:R-:W1:Y:S02]  /*0eb0*/  F2I.U32.TRUNC.NTZ R51, R4 ;  /* 0x0000000400337305 */ /* 0x000e64000020f000 */
[----:B------:R-:W2:Y:S01]  /*0ec0*/  S2UR UR36, SR_CTAID.Z ;  /* 0x00000000002479c3 */ /* 0x000ea20000002700 */
[----:B----4-:R-:W-:-:S05]  /*0ed0*/  IADD3 R58, PT, PT, -R58, RZ, RZ ;  /* 0x000000ff3a3a7210 */ /* 0x010fca0007ffe1ff */
[----:B---3--:R-:W-:Y:S01]  /*0ee0*/  IMAD R58, R3, R58, UR11 ;  /* 0x0000000b033a7e24 */ /* 0x008fe2000f8e023a */
[----:B-1----:R-:W-:-:S05]  /*0ef0*/  IADD3 R51, PT, PT, -R51, RZ, RZ ;  /* 0x000000ff33337210 */ /* 0x002fca0007ffe1ff */
[----:B------:R-:W-:Y:S01]  /*0f00*/  IMAD R51, R2, R51, UR4 ;  /* 0x0000000402337e24 */ /* 0x000fe2000f8e0233 */
[----:B--2---:R-:W-:Y:S06]  /*0f10*/  @!P0 BRA `(.L_x_15) ;  /* 0x0000000000c08947 */ /* 0x004fec0003800000 */
[----:B------:R-:W1:Y:S01]  /*0f20*/  LDC.64 R4, c[0x0][0xd18] ;  /* 0x00034600ff047b82 */ /* 0x000e620000000a00 */
[----:B------:R-:W-:-:S07]  /*0f30*/  ISETP.NE.AND P0, PT, R10, 0x1, PT ;  /* 0x000000010a00780c */ /* 0x000fce0003f05270 */
[----:B------:R-:W2:Y:S08]  /*0f40*/  LDC R9, c[0x0][0xd0c] ;  /* 0x00034300ff097b82 */ /* 0x000eb00000000800 */
[----:B------:R-:W3:Y:S08]  /*0f50*/  LDC R13, c[0x0][0x370] ;  /* 0x0000dc00ff0d7b82 */ /* 0x000ef00000000800 */
[----:B------:R-:W4:Y:S01]  /*0f60*/  LDC R11, c[0x0][0x374] ;  /* 0x0000dd00ff0b7b82 */ /* 0x000f220000000800 */
[----:B-1----:R-:W-:-:S07]  /*0f70*/  ISETP.NE.AND P1, PT, R4, 0x1, PT ;  /* 0x000000010400780c */ /* 0x002fce0003f25270 */
[----:B------:R-:W3:Y:S01]  /*0f80*/  LDC.64 R6, c[0x0][0xd10] ;  /* 0x00034400ff067b82 */ /* 0x000ee20000000a00 */
[----:B--2---:R-:W-:-:S07]  /*0f90*/  ISETP.NE.AND P2, PT, R9, 0x1, PT ;  /* 0x000000010900780c */ /* 0x004fce0003f45270 */
[----:B------:R-:W1:Y:S08]  /*0fa0*/  LDC R8, c[0x0][0xd20] ;  /* 0x00034800ff087b82 */ /* 0x000e700000000800 */
[----:B------:R-:W2:Y:S01]  /*0fb0*/  LDC.64 R2, c[0x0][0xd28] ;  /* 0x00034a00ff027b82 */ /* 0x000ea20000000a00 */
[----:B----4-:R-:W-:-:S04]  /*0fc0*/  IMAD.HI.U32 R15, R11, R5, RZ ;  /* 0x000000050b0f7227 */ /* 0x010fc800078e00ff */
[----:B------:R-:W-:-:S04]  /*0fd0*/  IMAD.HI.U32 R5, R33, R5, RZ ;  /* 0x0000000521057227 */ /* 0x000fc800078e00ff */
[----:B---3--:R-:W-:-:S04]  /*0fe0*/  IMAD.HI.U32 R12, R13, R6, RZ ;  /* 0x000000060d0c7227 */ /* 0x008fc800078e00ff */
[----:B------:R-:W-:Y:S01]  /*0ff0*/  IMAD.HI.U32 R6, R6, UR11, RZ ;  /* 0x0000000b06067c27 */ /* 0x000fe2000f8e00ff */
[-C--:B------:R-:W-:Y:S02]  /*1000*/  @P2 SHF.R.U32.HI R13, RZ, R7.reuse, R12 ;  /* 0x00000007ff0d2219 */ /* 0x080fe4000001160c */
[-C--:B-1----:R-:W-:Y:S02]  /*1010*/  @P1 SHF.R.U32.HI R11, RZ, R8.reuse, R15 ;  /* 0x00000008ff0b1219 */ /* 0x082fe4000001160f */
[----:B------:R-:W-:Y:S01]  /*1020*/  SHF.R.U32.HI R8, RZ, R8, R5 ;  /* 0x00000008ff087219 */ /* 0x000fe20000011605 */
[----:B------:R-:W-:Y:S01]  /*1030*/  IMAD.U32 R5, RZ, RZ, UR11 ;  /* 0x0000000bff057e24 */ /* 0x000fe2000f8e00ff */
[----:B------:R-:W-:Y:S02]  /*1040*/  SHF.R.U32.HI R6, RZ, R7, R6 ;  /* 0x00000007ff067219 */ /* 0x000fe40000011606 */
[----:B------:R-:W-:Y:S01]  /*1050*/  SEL R7, R33, R8, !P1 ;  /* 0x0000000821077207 */ /* 0x000fe20004800000 */
[----:B--2---:R-:W-:Y:S01]  /*1060*/  IMAD.HI.U32 R12, R11, R2, RZ ;  /* 0x000000020b0c7227 */ /* 0x004fe200078e00ff */
[----:B------:R-:W-:-:S03]  /*1070*/  SEL R5, R5, R6, !P2 ;  /* 0x0000000605057207 */ /* 0x000fc60005000000 */
[----:B------:R-:W-:Y:S01]  /*1080*/  IMAD.HI.U32 R14, R13, R2, RZ ;  /* 0x000000020d0e7227 */ /* 0x000fe200078e00ff */
[----:B------:R-:W-:-:S04]  /*1090*/  @P0 SHF.R.U32.HI R11, RZ, R3, R12 ;  /* 0x00000003ff0b0219 */ /* 0x000fc8000001160c */
[----:B------:R-:W-:Y:S01]  /*10a0*/  @P0 SHF.R.U32.HI R13, RZ, R3, R14 ;  /* 0x00000003ff0d0219 */ /* 0x000fe2000001160e */
[----:B------:R-:W-:-:S04]  /*10b0*/  IMAD R11, R11, R10, RZ ;  /* 0x0000000a0b0b7224 */ /* 0x000fc800078e02ff */
[----:B------:R-:W-:Y:S01]  /*10c0*/  IMAD R6, R13, R10, RZ ;  /* 0x0000000a0d067224 */ /* 0x000fe200078e02ff */
[----:B------:R-:W-:-:S04]  /*10d0*/  ISETP.GE.AND P1, PT, R7, R11, PT ;  /* 0x0000000b0700720c */ /* 0x000fc80003f26270 */
[----:B------:R-:W-:Y:S01]  /*10e0*/  ISETP.GE.OR P1, PT, R5, R6, P1 ;  /* 0x000000060500720c */ /* 0x000fe20000f26670 */
[----:B------:R-:W-:-:S05]  /*10f0*/  IMAD.HI.U32 R6, R7, R2, RZ ;  /* 0x0000000207067227 */ /* 0x000fca00078e00ff */
[----:B------:R-:W-:-:S04]  /*1100*/  SHF.R.U32.HI R6, RZ, R3, R6 ;  /* 0x00000003ff067219 */ /* 0x000fc80000011606 */
[----:B------:R-:W-:-:S03]  /*1110*/  SEL R6, R7, R6, !P0 ;  /* 0x0000000607067207 */ /* 0x000fc60004000000 */
[----:B------:R-:W-:-:S04]  /*1120*/  @!P1 IMAD.HI.U32 R8, R5, R2, RZ ;  /* 0x0000000205089227 */ /* 0x000fc800078e00ff */
[----:B------:R-:W-:Y:S01]  /*1130*/  IMAD.MOV R2, RZ, RZ, -R6 ;  /* 0x000000ffff027224 */ /* 0x000fe200078e0a06 */
[----:B------:R-:W-:-:S03]  /*1140*/  @!P1 SHF.R.U32.HI R8, RZ, R3, R8 ;  /* 0x00000003ff089219 */ /* 0x000fc60000011608 */
[----:B------:R-:W-:Y:S01]  /*1150*/  IMAD R2, R10, R2, R7 ;  /* 0x000000020a027224 */ /* 0x000fe200078e0207 */
[----:B------:R-:W-:Y:S01]  /*1160*/  @!P1 SEL R3, R5, R8, !P0 ;  /* 0x0000000805039207 */ /* 0x000fe20004000000 */
[----:B------:R-:W-:-:S03]  /*1170*/  IMAD.MOV R8, RZ, RZ, -R5 ;  /* 0x000000ffff087224 */ /* 0x000fc600078e0a05 */
[----:B------:R-:W-:Y:S01]  /*1180*/  @!P1 IADD3 R6, PT, PT, R6, -R3, RZ ;  /* 0x8000000306069210 */ /* 0x000fe20007ffe0ff */
[----:B------:R-:W-:Y:S01]  /*1190*/  @!P1 IMAD R3, R2, R13, R3 ;  /* 0x0000000d02039224 */ /* 0x000fe200078e0203 */
[----:B------:R-:W-:Y:S01]  /*11a0*/  IADD3 R2, PT, PT, -R7, RZ, RZ ;  /* 0x000000ff07027210 */ /* 0x000fe20007ffe1ff */
[----:B------:R-:W-:Y:S02]  /*11b0*/  IMAD R8, R9, R8, UR11 ;  /* 0x0000000b09087e24 */ /* 0x000fe4000f8e0208 */
[----:B------:R-:W-:Y:S01]  /*11c0*/  @!P1 IMAD R7, R6, R10, R5 ;  /* 0x0000000a06079224 */ /* 0x000fe200078e0205 */
[----:B------:R-:W-:Y:S01]  /*11d0*/  @!P1 MOV R5, R3 ;  /* 0x0000000300059202 */ /* 0x000fe20000000f00 */
[----:B------:R-:W-:-:S04]  /*11e0*/  IMAD R2, R4, R2, R33 ;  /* 0x0000000204027224 */ /* 0x000fc800078e0221 */
[----:B------:R-:W-:Y:S02]  /*11f0*/  IMAD R8, R5, R9, R8 ;  /* 0x0000000905087224 */ /* 0x000fe400078e0208 */
[----:B------:R-:W-:-:S03]  /*1200*/  IMAD R33, R7, R4, R2 ;  /* 0x0000000407217224 */ /* 0x000fc600078e0202 */
[----:B------:R-:W-:Y:S02]  /*1210*/  R2UR UR11, R8 ;  /* 0x00000000080b72ca */ /* 0x000fe400000e0000 */
.L_x_15:
[----:B------:R-:W1:Y:S02]  /*1220*/  LDCU UR4, c[0x0][0xd30] ;  /* 0x0001a600ff0477ac */ /* 0x000e640008000800 */
[----:B-1----:R-:W-:-:S09]  /*1230*/  UISETP.NE.AND UP1, UPT, UR4, 0x1, UPT ;  /* 0x000000010400788c */ /* 0x002fd2000bf25270 */
[----:B------:R-:W-:Y:S05]  /*1240*/  BRA.U UP1, `(.L_x_16) ;  /* 0x0000000101487547 */ /* 0x000fea000b800000 */
[----:B------:R-:W1:Y:S08]  /*1250*/  LDC.64 R2, c[0x0][0xd18] ;  /* 0x00034600ff027b82 */ /* 0x000e700000000a00 */
[----:B------:R-:W2:Y:S08]  /*1260*/  LDC.64 R4, c[0x0][0xd10] ;  /* 0x00034400ff047b82 */ /* 0x000eb00000000a00 */
[----:B------:R-:W3:Y:S08]  /*1270*/  LDC R6, c[0x0][0xd20] ;  /* 0x00034800ff067b82 */ /* 0x000ef00000000800 */
[----:B------:R-:W4:Y:S01]  /*1280*/  LDC R7, c[0x0][0xd0c] ;  /* 0x00034300ff077b82 */ /* 0x000f220000000800 */
[----:B-1----:R-:W-:Y:S01]  /*1290*/  IMAD.HI.U32 R3, R33, R3, RZ ;  /* 0x0000000321037227 */ /* 0x002fe200078e00ff */
[----:B------:R-:W-:-:S03]  /*12a0*/  ISETP.NE.AND P0, PT, R2, 0x1, PT ;  /* 0x000000010200780c */ /* 0x000fc60003f05270 */
[----:B--2---:R-:W-:-:S05]  /*12b0*/  IMAD.HI.U32 R4, R4, UR11, RZ ;  /* 0x0000000b04047c27 */ /* 0x004fca000f8e00ff */
[----:B------:R-:W-:Y:S02]  /*12c0*/  SHF.R.U32.HI R4, RZ, R5, R4 ;  /* 0x00000005ff047219 */ /* 0x000fe40000011604 */
[----:B---3--:R-:W-:Y:S01]  /*12d0*/  SHF.R.U32.HI R6, RZ, R6, R3 ;  /* 0x00000006ff067219 */ /* 0x008fe20000011603 */
[----:B------:R-:W-:-:S03]  /*12e0*/  IMAD.U32 R3, RZ, RZ, UR11 ;  /* 0x0000000bff037e24 */ /* 0x000fc6000f8e00ff */
[----:B------:R-:W-:Y:S02]  /*12f0*/  SEL R6, R33, R6, !P0 ;  /* 0x0000000621067207 */ /* 0x000fe40004000000 */
[----:B----4-:R-:W-:-:S04]  /*1300*/  ISETP.NE.AND P1, PT, R7, 0x1, PT ;  /* 0x000000010700780c */ /* 0x010fc80003f25270 */
[----:B------:R-:W-:-:S05]  /*1310*/  SEL R3, R3, R4, !P1 ;  /* 0x0000000403037207 */ /* 0x000fca0004800000 */
[----:B------:R-:W-:Y:S02]  /*1320*/  IMAD.IADD R4, R6, 0x1, -R3 ;  /* 0x0000000106047824 */ /* 0x000fe400078e0a03 */
[----:B------:R-:W-:Y:S02]  /*1330*/  IMAD.IADD R3, R3, 0x1, -R6 ;  /* 0x0000000103037824 */ /* 0x000fe400078e0a06 */
[----:B------:R-:W-:Y:S02]  /*1340*/  IMAD R4, R4, R7, UR11 ;  /* 0x0000000b04047e24 */ /* 0x000fe4000f8e0207 */
[----:B------:R-:W-:-:S03]  /*1350*/  IMAD R33, R3, R2, R33 ;  /* 0x0000000203217224 */ /* 0x000fc600078e0221 */
[----:B------:R-:W-:-:S15]  /*1360*/  R2UR UR11, R4 ;  /* 0x00000000040b72ca */ /* 0x000fde00000e0000 */
.L_x_16:
[----:B------:R-:W1:Y:S01]  /*1370*/  LDCU UR5, c[0x0][0x38c] ;  /* 0x00007180ff0577ac */ /* 0x000e620008000800 */
[----:B------:R-:W2:Y:S08]  /*1380*/  S2UR UR37, SR_CgaCtaId ;  /* 0x00000000002579c3 */ /* 0x000eb00000008800 */
[----:B------:R-:W-:Y:S01]  /*1390*/  BAR.SYNC.DEFER_BLOCKING 0x0 ;  /* 0x0000000000007b1d */ /* 0x000fe20000010000 */
[----:B------:R-:W-:Y:S01]  /*13a0*/  ISETP.NE.OR P4, PT, R0, 0x2, !P4 ;  /* 0x000000020000780c */ /* 0x000fe20006785670 */
[----:B------:R-:W-:Y:S01]  /*13b0*/  UISETP.NE.AND UP1, UPT, UR8, 0x2, UPT ;  /* 0x000000020800788c */ /* 0x000fe2000bf25270 */
[----:B------:R-:W-:-:S05]  /*13c0*/  LOP3.LUT R4, R72, 0x1f, RZ, 0xc0, !PT ;  /* 0x0000001f48047812 */ /* 0x000fca00078ec0ff */
[----:B------:R-:W3:Y:S01]  /*13d0*/  LDC R2, c[0x0][0xd24] ;  /* 0x00034900ff027b82 */ /* 0x000ee20000000800 */
[----:B-1----:R-:W-:-:S04]  /*13e0*/  UIADD3 UR5, UPT, UPT, UR5, 0x7f, URZ ;  /* 0x0000007f05057890 */ /* 0x002fc8000fffe0ff */
[----:B------:R-:W-:-:S04]  /*13f0*/  USHF.R.S32.HI UR4, URZ, 0x1f, UR5 ;  /* 0x0000001fff047899 */ /* 0x000fc80008011405 */
[----:B------:R-:W-:-:S04]  /*1400*/  ULEA.HI UR4, UR4, UR5, URZ, 0x7 ;  /* 0x0000000504047291 */ /* 0x000fc8000f8f38ff */
[----:B------:R-:W-:Y:S01]  /*1410*/  USHF.R.S32.HI UR14, URZ, 0x7, UR4 ;  /* 0x00000007ff0e7899 */ /* 0x000fe20008011404 */
[----:B--2---:R-:W-:Y:S11]  /*1420*/  BRA.U UP1, `(.L_x_17) ;  /* 0x0000000d01b07547 */ /* 0x004ff6000b800000 */
[----:B------:R-:W1:Y:S01]  /*1430*/  LDC R3, c[0x0][0x370] ;  /* 0x0000dc00ff037b82 */ /* 0x000e620000000800 */
[----:B------:R-:W-:Y:S01]  /*1440*/  PLOP3.LUT P1, PT, PT, PT, UP2, 0x80, 0x8 ;  /* 0x000000000008781c */ /* 0x000fe20003f2f028 */
[----:B------:R-:W-:Y:S01]  /*1450*/  UISETP.LT.AND UP0, UPT, UR14, 0x1, UPT ;  /* 0x000000010e00788c */ /* 0x000fe2000bf01270 */
[----:B------:R-:W-:Y:S01]  /*1460*/  IMAD.MOV.U32 R16, RZ, RZ, 0x1 ;  /* 0x00000001ff107424 */ /* 0x000fe200078e00ff */
[----:B------:R-:W-:Y:S02]  /*1470*/  CS2R R14, SRZ ;  /* 0x00000000000e7805 */ /* 0x000fe4000001ff00 */
[----:B------:R-:W-:Y:S01]  /*1480*/  PLOP3.LUT P1, PT, P1, PT, PT, 0x8, 0x80 ;  /* 0x000000000080781c */ /* 0x000fe20000f2e170 */
[----:B------:R-:W-:Y:S01]  /*1490*/  IMAD.MOV.U32 R13, RZ, RZ, RZ ;  /* 0x000000ffff0d7224 */ /* 0x000fe200078e00ff */
[----:B------:R-:W2:Y:S01]  /*14a0*/  LDCU.64 UR42, c[0x0][0x348] ;  /* 0x00006900ff2a77ac */ /* 0x000ea20008000a00 */
[----:B------:R-:W4:Y:S01]  /*14b0*/  S2UR UR4, SR_CgaCtaId ;  /* 0x00000000000479c3 */ /* 0x000f220000008800 */
[----:B------:R-:W-:Y:S01]  /*14c0*/  IMAD.MOV.U32 R12, RZ, RZ, 0x1 ;  /* 0x00000001ff0c7424 */ /* 0x000fe200078e00ff */
[----:B------:R-:W-:Y:S01]  /*14d0*/  USEL UR14, UR14, 0x1, !UP0 ;  /* 0x000000010e0e7887 */ /* 0x000fe2000c000000 */
[----:B------:R-:W-:Y:S01]  /*14e0*/  UMOV UR7, URZ ;  /* 0x000000ff00077c82 */ /* 0x000fe20008000000 */
[----:B------:R-:W-:-:S04]  /*14f0*/  UMOV UR6, 0x400 ;  /* 0x0000040000067882 */ /* 0x000fc80000000000 */
[----:B------:R-:W1:Y:S06]  /*1500*/  LDC R0, c[0x0][0x374] ;  /* 0x0000dd00ff007b82 */ /* 0x000e6c0000000800 */
.L_x_27:
[----:B------:R-:W-:-:S03]  /*1510*/  UISETP.NE.AND UP0, UPT, UR37, URZ, UPT ;  /* 0x000000ff2500728c */ /* 0x000fc6000bf05270 */
[----:B----4-:R-:W-:Y:S02]  /*1520*/  UMOV UR37, UR4 ;  /* 0x0000000400257c82 */ /* 0x010fe40008000000 */
[----:B------:R-:W-:-:S04]  /*1530*/  ULEA UR5, UR37, UR6, 0x18 ;  /* 0x0000000625057291 */ /* 0x000fc8000f8ec0ff */
[----:B------:R-:W-:Y:S08]  /*1540*/  BRA.U UP0, `(.L_x_18) ;  /* 0x0000000100347547 */ /* 0x000ff0000b800000 */
[----:B------:R-:W4:Y:S01]  /*1550*/  S2R R4, SR_CgaCtaId ;  /* 0x0000000000047919 */ /* 0x000f220000008800 */
[----:B------:R-:W-:-:S04]  /*1560*/  MOV R5, 0x400 ;  /* 0x0000040000057802 */ /* 0x000fc80000000f00 */
[----:B----4-:R-:W-:Y:S02]  /*1570*/  LEA R4, R4, R5, 0x18 ;  /* 0x0000000504047211 */ /* 0x010fe400078ec0ff */
[----:B------:R-:W-:-:S03]  /*1580*/  SHF.L.U32 R5, R12, 0x1f, RZ ;  /* 0x0000001f0c057819 */ /* 0x000fc600000006ff */
[----:B------:R-:W-:-:S04]  /*1590*/  IMAD R4, R13, 0x8, R4 ;  /* 0x000000080d047824 */ /* 0x000fc800078e0204 */
[----:B------:R-:W4:Y:S02]  /*15a0*/  SYNCS.PHASECHK.TRANS64.TRYWAIT P0, [R4+URZ+0xf0], R5 ;  /* 0x0000f005040075a7 */ /* 0x000f2400080011ff */
[----:B----4-:R-:W-:Y:S05]  /*15b0*/  @!P0 BRA `(.L_x_19) ;  /* 0x0000006c00e88947 */ /* 0x010fea0003800000 */
.L_x_122:
[----:B------:R1:W-:Y:S01]  /*15c0*/  SYNCS.ARRIVE.TRANS64.A1T0 RZ, [R4+URZ+0xe0], RZ ;  /* 0x0000e0ff04ff79a7 */ /* 0x0003e200081000ff */
[----:B------:R-:W-:-:S05]  /*15d0*/  VIADD R13, R13, 0x1 ;  /* 0x000000010d0d7836 */ /* 0x000fca0000000000 */
[----:B------:R-:W-:-:S04]  /*15e0*/  ISETP.NE.AND P0, PT, R13, 0x2, PT ;  /* 0x000000020d00780c */ /* 0x000fc80003f05270 */
[----:B----4-:R-:W-:Y:S02]  /*15f0*/  SEL R5, RZ, 0x1, P0 ;  /* 0x00000001ff057807 */ /* 0x010fe40000000000 */
[----:B------:R-:W-:Y:S02]  /*1600*/  SEL R13, R13, RZ, P0 ;  /* 0x000000ff0d0d7207 */ /* 0x000fe40000000000 */
[----:B------:R-:W-:-:S07]  /*1610*/  LOP3.LUT R12, R12, R5, RZ, 0x3c, !PT ;  /* 0x000000050c0c7212 */ /* 0x000fce00078e3cff */
.L_x_18:
[----:B------:R-:W-:Y:S01]  /*1620*/  ULEA UR8, UR7, UR5, 0x3 ;  /* 0x0000000507087291 */ /* 0x000fe2000f8e18ff */
[----:B-1----:R-:W-:-:S08]  /*1630*/  SHF.L.U32 R4, R16, 0x1f, RZ ;  /* 0x0000001f10047819 */ /* 0x002fd000000006ff */
[----:B------:R1:W4:Y:S02]  /*1640*/  SYNCS.PHASECHK.TRANS64.TRYWAIT P0, [UR8+0x28], R4 ;  /* 0x00002804ff0075a7 */ /* 0x0003240008001108 */
[----:B------:R-:W2:Y:S02]  /*1650*/  LDCU UR8, c[0x0][0x38c] ;  /* 0x00007180ff0877ac */ /* 0x000ea40008000800 */
[----:B--2---:R-:W-:-:S09]  /*1660*/  UISETP.GE.AND UP0, UPT, UR8, 0x1, UPT ;  /* 0x000000010800788c */ /* 0x004fd2000bf06270 */
[----:B-1----:R-:W-:Y:S05]  /*1670*/  BRA.U !UP0, `(.L_x_20) ;  /* 0x0000000108d47547 */ /* 0x002fea000b800000 */
[----:B------:R-:W-:Y:S01]  /*1680*/  R2UR UR27, R33 ;  /* 0x00000000211b72ca */ /* 0x000fe200000e0000 */
[----:B------:R-:W-:Y:S01]  /*1690*/  UIADD3 UR40, UP2, UPT, UR42, 0x80, URZ ;  /* 0x000000802a287890 */ /* 0x000fe2000ff5e0ff */
[----:B------:R-:W-:Y:S01]  /*16a0*/  @!P4 MOV R5, 0x8800 ;  /* 0x000088000005c802 */ /* 0x000fe20000000f00 */
[----:B------:R-:W-:Y:S02]  /*16b0*/  UIADD3 UR38, UP1, UPT, UR42, 0x280, URZ ;  /* 0x000002802a267890 */ /* 0x000fe4000ff3e0ff */
[----:B------:R-:W-:Y:S02]  /*16c0*/  UIADD3 UR30, UP0, UPT, UR42, 0x180, URZ ;  /* 0x000001802a1e7890 */ /* 0x000fe4000ff1e0ff */
[----:B------:R-:W-:Y:S02]  /*16d0*/  USHF.L.U32 UR35, UR11, 0x7, URZ ;  /* 0x000000070b237899 */ /* 0x000fe400080006ff */
[----:B------:R-:W-:Y:S02]  /*16e0*/  UIADD3.X UR41, UPT, UPT, URZ, UR43, URZ, UP2, !UPT ;  /* 0x0000002bff297290 */ /* 0x000fe400097fe4ff */
[----:B------:R-:W-:-:S02]  /*16f0*/  UIADD3.X UR39, UPT, UPT, URZ, UR43, URZ, UP1, !UPT ;  /* 0x0000002bff277290 */ /* 0x000fc40008ffe4ff */
[----:B------:R-:W-:Y:S02]  /*1700*/  UIADD3.X UR31, UPT, UPT, URZ, UR43, URZ, UP0, !UPT ;  /* 0x0000002bff1f7290 */ /* 0x000fe400087fe4ff */
[----:B------:R-:W-:Y:S01]  /*1710*/  USHF.L.U32 UR27, UR27, 0x6, URZ ;  /* 0x000000061b1b7899 */ /* 0x000fe200080006ff */
[----:B------:R-:W-:Y:S01]  /*1720*/  UMOV UR15, UR7 ;  /* 0x00000007000f7c82 */ /* 0x000fe20008000000 */
[----:B------:R-:W-:Y:S01]  /*1730*/  UMOV UR12, URZ ;  /* 0x000000ff000c7c82 */ /* 0x000fe20008000000 */
[----:B------:R-:W-:-:S09]  /*1740*/  UMOV UR10, URZ ;  /* 0x000000ff000a7c82 */ /* 0x000fd20008000000 */
.L_x_23:
[----:B------:R-:W-:Y:S01]  /*1750*/  ULEA UR33, UR15, UR5, 0x3 ;  /* 0x000000050f217291 */ /* 0x000fe2000f8e18ff */
[----:B-1--4-:R-:W-:Y:S11]  /*1760*/  @P0 BRA `(.L_x_21) ;  /* 0x00000000000c0947 */ /* 0x012ff60003800000 */
[----:B------:R-:W-:-:S04]  /*1770*/  SHF.L.U32 R7, R16, 0x1f, RZ ;  /* 0x0000001f10077819 */ /* 0x000fc800000006ff */
[----:B------:R-:W1:Y:S02]  /*1780*/  SYNCS.PHASECHK.TRANS64.TRYWAIT P0, [UR33+0x28], R7 ;  /* 0x00002807ff0075a7 */ /* 0x000e640008001121 */
[----:B-1----:R-:W-:Y:S05]  /*1790*/  @!P0 BRA `(.L_x_22) ;  /* 0x0000006c00848947 */ /* 0x002fea0003800000 */
.L_x_21:
[----:B------:R-:W-:Y:S01]  /*17a0*/  UIADD3 UR7, UPT, UPT, UR15, 0x1, URZ ;  /* 0x000000010f077890 */ /* 0x000fe2000fffe0ff */
[----:B------:R2:W-:Y:S01]  /*17b0*/  @!P4 SYNCS.ARRIVE.TRANS64 RZ, [UR33], R5 ;  /* 0x00000005ffffc9a7 */ /* 0x0005e20008000021 */
[----:B------:R-:W-:Y:S02]  /*17c0*/  ULEA UR16, UR15, UR5, 0xe ;  /* 0x000000050f107291 */ /* 0x000fe4000f8e70ff */
[----:B------:R-:W-:Y:S02]  /*17d0*/  UISETP.NE.AND UP0, UPT, UR7, 0x5, UPT ;  /* 0x000000050700788c */ /* 0x000fe4000bf05270 */
[----:B------:R-:W-:Y:S02]  /*17e0*/  USHF.L.U32 UR26, UR12, 0x7, URZ ;  /* 0x000000070c1a7899 */ /* 0x000fe400080006ff */
[----:B------:R-:W-:Y:S02]  /*17f0*/  USEL UR9, URZ, 0x1, UP0 ;  /* 0x00000001ff097887 */ /* 0x000fe40008000000 */
[----:B------:R-:W-:-:S02]  /*1800*/  USEL UR7, UR7, URZ, UP0 ;  /* 0x000000ff07077287 */ /* 0x000fc40008000000 */
[----:B------:R-:W-:Y:S02]  /*1810*/  USHF.L.U32 UR34, UR12, 0x6, URZ ;  /* 0x000000060c227899 */ /* 0x000fe400080006ff */
[----:B------:R-:W-:Y:S01]  /*1820*/  ULEA UR8, UR7, UR5, 0x3 ;  /* 0x0000000507087291 */ /* 0x000fe2000f8e18ff */
[----:B------:R-:W-:Y:S01]  /*1830*/  LOP3.LUT R16, R16, UR9, RZ, 0x3c, !PT ;  /* 0x0000000910107c12 */ /* 0x000fe2000f8e3cff */
[----:B------:R-:W-:Y:S02]  /*1840*/  UIADD3 UR32, UPT, UPT, UR16, 0x8400, URZ ;  /* 0x0000840010207890 */ /* 0x000fe4000fffe0ff */
[----:B------:R-:W-:Y:S01]  /*1850*/  UIADD3 UR24, UPT, UPT, UR16, 0x1c400, URZ ;  /* 0x0001c40010187890 */ /* 0x000fe2000fffe0ff */
[----:B-1----:R-:W-:Y:S01]  /*1860*/  SHF.L.U32 R4, R16, 0x1f, RZ ;  /* 0x0000001f10047819 */ /* 0x002fe200000006ff */
[----:B------:R-:W-:Y:S02]  /*1870*/  UIADD3 UR16, UPT, UPT, UR16, 0x1e400, URZ ;  /* 0x0001e40010107890 */ /* 0x000fe4000fffe0ff */
[----:B------:R-:W-:Y:S01]  /*1880*/  UIADD3 UR18, UPT, UPT, UR26, 0x40, URZ ;  /* 0x000000401a127890 */ /* 0x000fe2000fffe0ff */
[----:B------:R2:W1:Y:S01]  /*1890*/  SYNCS.PHASECHK.TRANS64.TRYWAIT P0, [UR8+0x28], R4 ;  /* 0x00002804ff0075a7 */ /* 0x0004620008001108 */
[----:B------:R-:W-:Y:S01]  /*18a0*/  ULEA UR8, UR15, UR5, 0xb ;  /* 0x000000050f087291 */ /* 0x000fe2000f8e58ff */
[----:B------:R-:W-:Y:S01]  /*18b0*/  UMOV UR22, 0x0 ;  /* 0x0000000000167882 */ /* 0x000fe20000000000 */
[----:B------:R-:W-:-:S02]  /*18c0*/  UMOV UR23, 0x10000000 ;  /* 0x1000000000177882 */ /* 0x000fc40000000000 */
[----:B------:R-:W-:Y:S01]  /*18d0*/  UIADD3 UR8, UPT, UPT, UR8, 0x30400, URZ ;  /* 0x0003040008087890 */ /* 0x000fe2000fffe0ff */
[----:B------:R-:W-:Y:S01]  /*18e0*/  UTMALDG.3D [UR32], [UR40], desc[UR22] ;  /* 0x00001620280075b4 */ /* 0x000fe20008011000 */
[----:B------:R-:W-:Y:S01]  /*18f0*/  UMOV UR25, UR33 ;  /* 0x0000002100197c82 */ /* 0x000fe20008000000 */
[----:B------:R-:W-:Y:S01]  /*1900*/  UMOV UR28, UR36 ;  /* 0x00000024001c7c82 */ /* 0x000fe20008000000 */
[----:B------:R-:W-:Y:S01]  /*1910*/  UMOV UR17, UR33 ;  /* 0x0000002100117c82 */ /* 0x000fe20008000000 */
[----:B------:R-:W-:Y:S01]  /*1920*/  UMOV UR19, UR27 ;  /* 0x0000001b00137c82 */ /* 0x000fe20008000000 */
[----:B------:R-:W-:Y:S01]  /*1930*/  UMOV UR20, UR36 ;  /* 0x0000002400147c82 */ /* 0x000fe20008000000 */
[----:B------:R-:W-:Y:S01]  /*1940*/  UMOV UR13, UR36 ;  /* 0x00000024000d7c82 */ /* 0x000fe20008000000 */
[----:B------:R-:W-:Y:S01]  /*1950*/  UMOV UR9, UR33 ;  /* 0x0000002100097c82 */ /* 0x000fe20008000000 */
[----:B------:R-:W-:Y:S01]  /*1960*/  UTMALDG.3D [UR24], [UR38], desc[UR22] ;  /* 0x00001618260075b4 */ /* 0x000fe20008011000 */
[----:B------:R-:W-:Y:S01]  /*1970*/  UMOV UR15, UR7 ;  /* 0x00000007000f7c82 */ /* 0x000fe20008000000 */
[----:B------:R-:W-:Y:S01]  /*1980*/  UTMALDG.3D [UR16], [UR38], desc[UR22] ;  /* 0x00001610260075b4 */ /* 0x000fe20008011000 */
[----:B------:R4:W-:Y:S02]  /*1990*/  UTMALDG.4D [UR8], [UR30], desc[UR22] ;  /* 0x000016081e0075b4 */ /* 0x0009e40008019000 */
[----:B----4-:R-:W-:-:S04]  /*19a0*/  UIADD3 UR12, UPT, UPT, UR12, 0x1, URZ ;  /* 0x000000010c0c7890 */ /* 0x010fc8000fffe0ff */
[----:B------:R-:W-:-:S09]  /*19b0*/  UISETP.NE.AND UP0, UPT, UR12, UR14, UPT ;  /* 0x0000000e0c00728c */ /* 0x000fd2000bf05270 */
[----:B--2---:R-:W-:Y:S05]  /*19c0*/  BRA.U UP0, `(.L_x_23) ;  /* 0xfffffffd00607547 */ /* 0x004fea000b83ffff */
.L_x_20:
[----:B------:R-:W-:Y:S01]  /*19d0*/  LEA R8, R15, UR5, 0x3 ;  /* 0x000000050f087c11 */ /* 0x000fe2000f8e18ff */
[----:B------:R-:W-:Y:S01]  /*19e0*/  @!P1 SYNCS.ARRIVE.TRANS64.A1T0 RZ, [UR5+0x98], RZ ;  /* 0x000098ffffff99a7 */ /* 0x000fe20008100005 */
[----:B------:R-:W-:Y:S01]  /*19f0*/  SHF.L.U32 R5, R14, 0x1f, RZ ;  /* 0x0000001f0e057819 */ /* 0x000fe200000006ff */
[----:B------:R-:W-:-:S03]  /*1a00*/  NOP ;  /* 0x0000000000007918 */ /* 0x000fc60000000000 */
[----:B-1--4-:R-:W1:Y:S01]  /*1a10*/  SYNCS.PHASECHK.TRANS64.TRYWAIT P0, [R8+URZ+0xa0], R5 ;  /* 0x0000a005080075a7 */ /* 0x012e6200080011ff */
[----:B------:R-:W-:Y:S01]  /*1a20*/  LEA R4, R15, UR5, 0x4 ;  /* 0x000000050f047c11 */ /* 0x000fe2000f8e20ff */
[----:B-1----:R-:W-:Y:S06]  /*1a30*/  @!P0 BRA `(.L_x_24) ;  /* 0x0000006800f48947 */ /* 0x002fec0003800000 */
.L_x_124:
[----:B-1----:R-:W1:Y:S01]  /*1a40*/  LDS.128 R4, [R4+0x110] ;  /* 0x0001100004047984 */ /* 0x002e620000000c00 */
[----:B---3--:R-:W-:Y:S01]  /*1a50*/  ISETP.GE.AND P0, PT, R2, 0x1, PT ;  /* 0x000000010200780c */ /* 0x008fe20003f06270 */
[----:B------:R-:W-:Y:S01]  /*1a60*/  VIADD R8, R8, 0xb0 ;  /* 0x000000b008087836 */ /* 0x000fe20000000000 */
[----:B------:R-:W-:Y:S01]  /*1a70*/  @!PT LDS RZ, [RZ] ;  /* 0x00000000fffff984 */ /* 0x000fe20000000800 */
[----:B------:R-:W-:Y:S01]  /*1a80*/  @!PT LDS RZ, [RZ] ;  /* 0x00000000fffff984 */ /* 0x000fe20000000800 */
[----:B------:R-:W-:Y:S01]  /*1a90*/  @!PT LDS RZ, [RZ] ;  /* 0x00000000fffff984 */ /* 0x000fe20000000800 */
[----:B------:R-:W-:Y:S01]  /*1aa0*/  @!PT LDS RZ, [RZ] ;  /* 0x00000000fffff984 */ /* 0x000fe20000000800 */
[----:B------:R2:W-:Y:S06]  /*1ab0*/  MEMBAR.ALL.CTA ;  /* 0x0000000000007992 */ /* 0x0005ec0000008000 */
[----:B--2---:R-:W2:Y:S01]  /*1ac0*/  FENCE.VIEW.ASYNC.S ;  /* 0x00000000000073c6 */ /* 0x004ea20000000000 */
[----:B------:R-:W-:-:S04]  /*1ad0*/  PRMT R8, RZ, 0x654, R8 ;  /* 0x00000654ff087816 */ /* 0x000fc80000000008 */
[----:B--2---:R2:W-:Y:S01]  /*1ae0*/  SYNCS.ARRIVE.TRANS64.RED.A1T0 RZ, [R8+URZ], RZ ;  /* 0x000000ff08ff79a7 */ /* 0x0045e200081004ff */
[----:B-1----:R-:W-:-:S13]  /*1af0*/  LOP3.LUT P2, RZ, R6, 0x1, RZ, 0xc0, !PT ;  /* 0x0000000106ff7812 */ /* 0x002fda000784c0ff */
[----:B------:R-:W-:Y:S01]  /*1b00*/  @P2 SHF.R.U32.HI R9, RZ, 0x10, R5 ;  /* 0x00000010ff092819 */ /* 0x000fe20000011605 */
[----:B------:R-:W-:Y:S01]  /*1b10*/  VOTEU.ANY UP0, P2 ;  /* 0x0000000000ff7886 */ /* 0x000fe20001000100 */
[----:B------:R-:W-:Y:S02]  /*1b20*/  @P2 MOV R11, R4 ;  /* 0x00000004000b2202 */ /* 0x000fe40000000f00 */
[----:B------:R-:W-:Y:S02]  /*1b30*/  @P2 R2UR.BROADCAST UR8, R9 ;  /* 0x00000000090822ca */ /* 0x000fe400008e0000 */
[----:B------:R-:W-:-:S11]  /*1b40*/  @P2 LOP3.LUT R10, R5, 0xffff, RZ, 0xc0, !PT ;  /* 0x0000ffff050a2812 */ /* 0x000fd600078ec0ff */
[----:B------:R-:W-:Y:S01]  /*1b50*/  @UP0 UMOV UR36, UR8 ;  /* 0x0000000800240c82 */ /* 0x000fe20008000000 */
[----:B--2---:R-:W-:Y:S05]  /*1b60*/  @!P0 BRA `(.L_x_25) ;  /* 0x0000000000b88947 */ /* 0x004fea0003800000 */
[----:B------:R-:W1:Y:S01]  /*1b70*/  LDC.64 R6, c[0x0][0xd18] ;  /* 0x00034600ff067b82 */ /* 0x000e620000000a00 */
[----:B------:R-:W-:-:S07]  /*1b80*/  ISETP.NE.AND P3, PT, R2, 0x1, PT ;  /* 0x000000010200780c */ /* 0x000fce0003f65270 */
[----:B------:R-:W2:Y:S08]  /*1b90*/  LDC.64 R8, c[0x0][0xd10] ;  /* 0x00034400ff087b82 */ /* 0x000eb00000000a00 */
[----:B------:R-:W3:Y:S08]  /*1ba0*/  LDC R17, c[0x0][0xd20] ;  /* 0x00034800ff117b82 */ /* 0x000ef00000000800 */
[----:B------:R-:W4:Y:S01]  /*1bb0*/  LDC R18, c[0x0][0xd0c] ;  /* 0x00034300ff127b82 */ /* 0x000f220000000800 */
[----:B-1----:R-:W-:Y:S01]  /*1bc0*/  IMAD.HI.U32 R22, R0, R7, RZ ;  /* 0x0000000700167227 */ /* 0x002fe200078e00ff */
[----:B------:R-:W-:-:S06]  /*1bd0*/  ISETP.NE.AND P0, PT, R6, 0x1, PT ;  /* 0x000000010600780c */ /* 0x000fcc0003f05270 */
[----:B------:R-:W1:Y:S01]  /*1be0*/  LDC.64 R4, c[0x0][0xd28] ;  /* 0x00034a00ff047b82 */ /* 0x000e620000000a00 */
[----:B--2---:R-:W-:-:S04]  /*1bf0*/  IMAD.HI.U32 R20, R3, R8, RZ ;  /* 0x0000000803147227 */ /* 0x004fc800078e00ff */
[----:B------:R-:W-:Y:S01]  /*1c00*/  IMAD.HI.U32 R24, R11, R8, RZ ;  /* 0x000000080b187227 */ /* 0x000fe200078e00ff */
[----:B------:R-:W-:Y:S02]  /*1c10*/  SHF.R.U32.HI R20, RZ, R9, R20 ;  /* 0x00000009ff147219 */ /* 0x000fe40000011614 */
[----:B---3--:R-:W-:Y:S01]  /*1c20*/  SHF.R.U32.HI R19, RZ, R17, R22 ;  /* 0x00000011ff137219 */ /* 0x008fe20000011616 */
[----:B------:R-:W-:Y:S01]  /*1c30*/  IMAD.HI.U32 R22, R10, R7, RZ ;  /* 0x000000070a167227 */ /* 0x000fe200078e00ff */
[----:B------:R-:W-:Y:S02]  /*1c40*/  SHF.R.U32.HI R24, RZ, R9, R24 ;  /* 0x00000009ff187219 */ /* 0x000fe40000011618 */
[----:B------:R-:W-:Y:S02]  /*1c50*/  SEL R19, R0, R19, !P0 ;  /* 0x0000001300137207 */ /* 0x000fe40004000000 */
[----:B------:R-:W-:Y:S02]  /*1c60*/  SHF.R.U32.HI R17, RZ, R17, R22 ;  /* 0x00000011ff117219 */ /* 0x000fe40000011616 */
[----:B----4-:R-:W-:-:S02]  /*1c70*/  ISETP.NE.AND P1, PT, R18, 0x1, PT ;  /* 0x000000011200780c */ /* 0x010fc40003f25270 */
[----:B------:R-:W-:Y:S02]  /*1c80*/  SEL R17, R10, R17, !P0 ;  /* 0x000000110a117207 */ /* 0x000fe40004000000 */
[----:B------:R-:W-:Y:S02]  /*1c90*/  SEL R21, R3, R20, !P1 ;  /* 0x0000001403157207 */ /* 0x000fe40004800000 */
[----:B------:R-:W-:Y:S01]  /*1ca0*/  SEL R7, R11, R24, !P1 ;  /* 0x000000180b077207 */ /* 0x000fe20004800000 */
[----:B-1----:R-:W-:Y:S01]  /*1cb0*/  IMAD.HI.U32 R20, R19, R4, RZ ;  /* 0x0000000413147227 */ /* 0x002fe200078e00ff */
[----:B------:R-:W-:-:S03]  /*1cc0*/  IADD3 R9, PT, PT, -R17, RZ, RZ ;  /* 0x000000ff11097210 */ /* 0x000fc60007ffe1ff */
[----:B------:R-:W-:Y:S01]  /*1cd0*/  IMAD.HI.U32 R8, R21, R4, RZ ;  /* 0x0000000415087227 */ /* 0x000fe200078e00ff */
[----:B------:R-:W-:-:S03]  /*1ce0*/  @P3 SHF.R.U32.HI R19, RZ, R5, R20 ;  /* 0x00000005ff133219 */ /* 0x000fc60000011614 */
[----:B------:R-:W-:Y:S01]  /*1cf0*/  IMAD R9, R6, R9, R10 ;  /* 0x0000000906097224 */ /* 0x000fe200078e020a */
        /* <DEDUP_REMOVED lines=12> */
[----:B------:R-:W-:-:S05]  /*1dc0*/  @!P0 SEL R5, R7, R20, !P3 ;  /* 0x0000001407058207 */ /* 0x000fca0005800000 */
[--C-:B------:R-:W-:Y:S02]  /*1dd0*/  @!P0 IMAD.IADD R8, R8, 0x1, -R5.reuse ;  /* 0x0000000108088824 */ /* 0x100fe400078e0a05 */
[----:B------:R-:W-:Y:S01]  /*1de0*/  @!P0 IMAD R5, R4, R21, R5 ;  /* 0x0000001504058224 */ /* 0x000fe200078e0205 */
[----:B------:R-:W-:Y:S01]  /*1df0*/  IADD3 R4, PT, PT, -R7, RZ, RZ ;  /* 0x000000ff07047210 */ /* 0x000fe20007ffe1ff */
[----:B------:R-:W-:Y:S02]  /*1e00*/  @!P0 IMAD R17, R2, R8, R7 ;  /* 0x0000000802118224 */ /* 0x000fe400078e0207 */
[----:B------:R-:W-:Y:S02]  /*1e10*/  @!P0 IMAD.MOV.U32 R7, RZ, RZ, R5 ;  /* 0x000000ffff078224 */ /* 0x000fe400078e0005 */
[----:B------:R-:W-:Y:S02]  /*1e20*/  IMAD R4, R18, R4, R11 ;  /* 0x0000000412047224 */ /* 0x000fe400078e020b */
[----:B------:R-:W-:-:S02]  /*1e30*/  IMAD R10, R17, R6, R9 ;  /* 0x00000006110a7224 */ /* 0x000fc400078e0209 */
[----:B------:R-:W-:Y:S02]  /*1e40*/  IMAD R11, R7, R18, R4 ;  /* 0x00000012070b7224 */ /* 0x000fe400078e0204 */
.L_x_25:
[----:B------:R-:W1:Y:S02]  /*1e50*/  LDCU UR8, c[0x0][0xd30] ;  /* 0x0001a600ff0877ac */ /* 0x000e640008000800 */
[----:B-1----:R-:W-:-:S09]  /*1e60*/  UISETP.NE.AND UP0, UPT, UR8, 0x1, UPT ;  /* 0x000000010800788c */ /* 0x002fd2000bf05270 */
[----:B------:R-:W-:Y:S05]  /*1e70*/  BRA.U UP0, `(.L_x_26) ;  /* 0x0000000100407547 */ /* 0x000fea000b800000 */
[----:B------:R-:W1:Y:S08]  /*1e80*/  LDC.64 R6, c[0x0][0xd10] ;  /* 0x00034400ff067b82 */ /* 0x000e700000000a00 */
[----:B------:R-:W2:Y:S08]  /*1e90*/  LDC.64 R4, c[0x0][0xd18] ;  /* 0x00034600ff047b82 */ /* 0x000eb00000000a00 */
[----:B------:R-:W3:Y:S08]  /*1ea0*/  LDC R8, c[0x0][0xd20] ;  /* 0x00034800ff087b82 */ /* 0x000ef00000000800 */
[----:B------:R-:W4:Y:S01]  /*1eb0*/  LDC R18, c[0x0][0xd0c] ;  /* 0x00034300ff127b82 */ /* 0x000f220000000800 */
[----:B-1----:R-:W-:-:S05]  /*1ec0*/  IMAD.HI.U32 R6, R11, R6, RZ ;  /* 0x000000060b067227 */ /* 0x002fca00078e00ff */
[----:B------:R-:W-:Y:S01]  /*1ed0*/  SHF.R.U32.HI R6, RZ, R7, R6 ;  /* 0x00000007ff067219 */ /* 0x000fe20000011606 */
[----:B--2---:R-:W-:Y:S01]  /*1ee0*/  IMAD.HI.U32 R5, R10, R5, RZ ;  /* 0x000000050a057227 */ /* 0x004fe200078e00ff */
[----:B------:R-:W-:-:S04]  /*1ef0*/  ISETP.NE.AND P0, PT, R4, 0x1, PT ;  /* 0x000000010400780c */ /* 0x000fc80003f05270 */
[----:B---3--:R-:W-:-:S04]  /*1f00*/  SHF.R.U32.HI R5, RZ, R8, R5 ;  /* 0x00000008ff057219 */ /* 0x008fc80000011605 */
[----:B------:R-:W-:Y:S02]  /*1f10*/  SEL R5, R10, R5, !P0 ;  /* 0x000000050a057207 */ /* 0x000fe40004000000 */
[----:B----4-:R-:W-:-:S04]  /*1f20*/  ISETP.NE.AND P1, PT, R18, 0x1, PT ;  /* 0x000000011200780c */ /* 0x010fc80003f25270 */
[----:B------:R-:W-:-:S05]  /*1f30*/  SEL R6, R11, R6, !P1 ;  /* 0x000000060b067207 */ /* 0x000fca0004800000 */
[----:B------:R-:W-:Y:S02]  /*1f40*/  IMAD.IADD R7, R5, 0x1, -R6 ;  /* 0x0000000105077824 */ /* 0x000fe400078e0a06 */
[----:B------:R-:W-:Y:S02]  /*1f50*/  IMAD.IADD R5, R6, 0x1, -R5 ;  /* 0x0000000106057824 */ /* 0x000fe400078e0a05 */
[----:B------:R-:W-:Y:S02]  /*1f60*/  IMAD R11, R7, R18, R11 ;  /* 0x00000012070b7224 */ /* 0x000fe400078e020b */
[----:B------:R-:W-:-:S07]  /*1f70*/  IMAD R10, R5, R4, R10 ;  /* 0x00000004050a7224 */ /* 0x000fce00078e020a */
.L_x_26:
[----:B------:R-:W-:Y:S01]  /*1f80*/  VIADD R15, R15, 0x1 ;  /* 0x000000010f0f7836 */ /* 0x000fe20000000000 */
[----:B------:R-:W-:Y:S01]  /*1f90*/  PLOP3.LUT P1, PT, PT, PT, PT, 0x80, 0x8 ;  /* 0x000000000008781c */ /* 0x000fe20003f2f070 */
[----:B------:R-:W-:Y:S02]  /*1fa0*/  IMAD.IADD R4, R11, 0x1, R58 ;  /* 0x000000010b047824 */ /* 0x000fe400078e023a */
[----:B------:R-:W-:Y:S01]  /*1fb0*/  IMAD.IADD R33, R10, 0x1, R51 ;  /* 0x000000010a217824 */ /* 0x000fe200078e0233 */
[C---:B------:R-:W-:Y:S02]  /*1fc0*/  ISETP.NE.AND P0, PT, R15.reuse, 0x2, PT ;  /* 0x000000020f00780c */ /* 0x040fe40003f05270 */
[----:B------:R-:W-:Y:S02]  /*1fd0*/  R2UR UR11, R4 ;  /* 0x00000000040b72ca */ /* 0x000fe400000e0000 */
[----:B------:R-:W-:Y:S02]  /*1fe0*/  SEL R5, RZ, 0x1, P0 ;  /* 0x00000001ff057807 */ /* 0x000fe40000000000 */
[----:B------:R-:W-:-:S02]  /*1ff0*/  SEL R15, R15, RZ, P0 ;  /* 0x000000ff0f0f7207 */ /* 0x000fc40000000000 */
[----:B------:R-:W-:Y:S01]  /*2000*/  LOP3.LUT R14, R14, R5, RZ, 0x3c, !PT ;  /* 0x000000050e0e7212 */ /* 0x000fe200078e3cff */
[----:B------:R-:W-:Y:S08]  /*2010*/  @P2 BRA `(.L_x_27) ;  /* 0xfffffff4003c2947 */ /* 0x000ff0000383ffff */
[----:B------:R-:W-:Y:S01]  /*2020*/  UIADD3 UR5, UPT, UPT, UR5, 0x28, URZ ;  /* 0x0000002805057890 */ /* 0x000fe2000fffe0ff */
[----:B------:R-:W-:-:S03]  /*2030*/  SHF.L.U32 R3, R16, 0x1f, RZ ;  /* 0x0000001f10037819 */ /* 0x000fc600000006ff */
[----:B------:R-:W-:-:S09]  /*2040*/  ULEA UR4, UR7, UR5, 0x3 ;  /* 0x0000000507047291 */ /* 0x000fd2000f8e18ff */
[----:B------:R-:W1:Y:S02]  /*2050*/  SYNCS.PHASECHK.TRANS64.TRYWAIT P0, [UR4], R3 ;  /* 0x00000003ff0075a7 */ /* 0x000e640008001104 */
[----:B-1----:R-:W-:Y:S05]  /*2060*/  @!P0 BRA `(.L_x_28) ;  /* 0x00000064007c8947 */ /* 0x002fea0003800000 */
.L_x_126:
[----:B------:R-:W-:-:S04]  /*2070*/  UIADD3 UR6, UPT, UPT, UR7, 0x1, URZ ;  /* 0x0000000107067890 */ /* 0x000fc8000fffe0ff */
[----:B------:R-:W-:-:S04]  /*2080*/  UISETP.NE.AND UP0, UPT, UR6, 0x5, UPT ;  /* 0x000000050600788c */ /* 0x000fc8000bf05270 */
[----:B------:R-:W-:Y:S02]  /*2090*/  USEL UR7, URZ, 0x1, UP0 ;  /* 0x00000001ff077887 */ /* 0x000fe40008000000 */
[----:B------:R-:W-:-:S04]  /*20a0*/  USEL UR6, UR6, URZ, UP0 ;  /* 0x000000ff06067287 */ /* 0x000fc80008000000 */
[----:B------:R-:W-:Y:S01]  /*20b0*/  ULEA UR4, UR6, UR5, 0x3 ;  /* 0x0000000506047291 */ /* 0x000fe2000f8e18ff */
[----:B------:R-:W-:-:S04]  /*20c0*/  LOP3.LUT R2, R16, UR7, RZ, 0x3c, !PT ;  /* 0x0000000710027c12 */ /* 0x000fc8000f8e3cff */
[----:B-1----:R-:W-:-:S04]  /*20d0*/  SHF.L.U32 R3, R2, 0x1f, RZ ;  /* 0x0000001f02037819 */ /* 0x002fc800000006ff */
[----:B------:R-:W1:Y:S02]  /*20e0*/  SYNCS.PHASECHK.TRANS64.TRYWAIT P0, [UR4], R3 ;  /* 0x00000003ff0075a7 */ /* 0x000e640008001104 */
[----:B-1----:R-:W-:Y:S05]  /*20f0*/  @!P0 BRA `(.L_x_29) ;  /* 0x0000006400708947 */ /* 0x002fea0003800000 */
.L_x_128:
        /* <DEDUP_REMOVED lines=9> */
.L_x_130:
        /* <DEDUP_REMOVED lines=9> */
.L_x_132:
[----:B------:R-:W-:-:S04]  /*2220*/  UIADD3 UR6, UPT, UPT, UR6, 0x1, URZ ;  /* 0x0000000106067890 */ /* 0x000fc8000fffe0ff */
[----:B------:R-:W-:-:S04]  /*2230*/  UISETP.NE.AND UP0, UPT, UR6, 0x5, UPT ;  /* 0x000000050600788c */ /* 0x000fc8000bf05270 */
[----:B------:R-:W-:Y:S02]  /*2240*/  USEL UR4, URZ, 0x1, UP0 ;  /* 0x00000001ff047887 */ /* 0x000fe40008000000 */
[----:B------:R-:W-:-:S04]  /*2250*/  USEL UR6, UR6, URZ, UP0 ;  /* 0x000000ff06067287 */ /* 0x000fc80008000000 */
[----:B------:R-:W-:Y:S01]  /*2260*/  ULEA UR6, UR6, UR5, 0x3 ;  /* 0x0000000506067291 */ /* 0x000fe2000f8e18ff */
[----:B-1----:R-:W-:-:S04]  /*2270*/  LOP3.LUT R3, R2, UR4, RZ, 0x3c, !PT ;  /* 0x0000000402037c12 */ /* 0x002fc8000f8e3cff */
[----:B------:R-:W-:Y:S01]  /*2280*/  SHF.L.U32 R3, R3, 0x1f, RZ ;  /* 0x0000001f03037819 */ /* 0x000fe200000006ff */
[----:B------:R-:W-:-:S07]  /*2290*/  IMAD.U32 R0, RZ, RZ, UR6 ;  /* 0x00000006ff007e24 */ /* 0x000fce000f8e00ff */
.L_x_32:
[----:B-1----:R1:W2:Y:S02]  /*22a0*/  SYNCS.PHASECHK.TRANS64.TRYWAIT P0, [R0+URZ], R3 ;  /* 0x00000003000075a7 */ /* 0x0022a400080011ff */
[----:B--2---:R-:W-:Y:S05]  /*22b0*/  @!P0 NANOSLEEP.SYNCS 0x989680 ;  /* 0x009896800000895d */ /* 0x004fea0003900000 */
[----:B------:R-:W2:Y:S02]  /*22c0*/  @!P0 SYNCS.PHASECHK.TRANS64 P0, [R0+URZ], R3 ;  /* 0x00000003000085a7 */ /* 0x000ea400080010ff */
[----:B--2---:R-:W-:Y:S05]  /*22d0*/  @P0 EXIT ;  /* 0x000000000000094d */ /* 0x004fea0003800000 */
[----:B------:R-:W-:Y:S05]  /*22e0*/  BRA `(.L_x_32) ;  /* 0xfffffffc00ec7947 */ /* 0x000fea000383ffff */
.L_x_17:
[----:B------:R-:W-:-:S04]  /*22f0*/  UISETP.NE.AND UP1, UPT, UR37, URZ, UPT ;  /* 0x000000ff2500728c */ /* 0x000fc8000bf25270 */
[----:B------:R-:W-:-:S09]  /*2300*/  UISETP.NE.OR UP1, UPT, UR8, 0x1, UP1 ;  /* 0x000000010800788c */ /* 0x000fd20008f25670 */
[----:B------:R-:W-:Y:S05]  /*2310*/  BRA.U UP1, `(.L_x_33) ;  /* 0x00000005014c7547 */ /* 0x000fea000b800000 */
[----:B------:R-:W-:Y:S01]  /*2320*/  HFMA2 R3, -RZ, RZ, 0, 0 ;  /* 0x00000000ff037431 */ /* 0x000fe200000001ff */
[----:B------:R-:W-:Y:S01]  /*2330*/  ISETP.NE.AND P2, PT, R4, RZ, PT ;  /* 0x000000ff0400720c */ /* 0x000fe20003f45270 */
[----:B------:R-:W-:Y:S01]  /*2340*/  IMAD.MOV.U32 R12, RZ, RZ, 0x1 ;  /* 0x00000001ff0c7424 */ /* 0x000fe200078e00ff */
[----:B------:R-:W-:Y:S01]  /*2350*/  CS2R R6, SRZ ;  /* 0x0000000000067805 */ /* 0x000fe2000001ff00 */
[----:B------:R-:W-:Y:S01]  /*2360*/  IMAD.MOV.U32 R5, RZ, RZ, RZ ;  /* 0x000000ffff057224 */ /* 0x000fe200078e00ff */
[----:B------:R-:W-:Y:S01]  /*2370*/  UMOV UR4, 0x400 ;  /* 0x0000040000047882 */ /* 0x000fe20000000000 */
[----:B------:R-:W-:Y:S01]  /*2380*/  UMOV UR6, URZ ;  /* 0x000000ff00067c82 */ /* 0x000fe20008000000 */
[----:B------:R-:W-:-:S12]  /*2390*/  ULEA UR37, UR37, UR4, 0x18 ;  /* 0x0000000425257291 */ /* 0x000fd8000f8ec0ff */
.L_x_37:
[----:B------:R-:W-:Y:S02]  /*23a0*/  LEA R0, R3, UR37, 0x3 ;  /* 0x0000002503007c11 */ /* 0x000fe4000f8e18ff */
[----:B------:R-:W-:-:S03]  /*23b0*/  SHF.L.U32 R9, R5, 0x1f, RZ ;  /* 0x0000001f05097819 */ /* 0x000fc600000006ff */
[----:B------:R-:W-:Y:S01]  /*23c0*/  VIADD R8, R0, 0xf0 ;  /* 0x000000f000087836 */ /* 0x000fe20000000000 */
[----:B------:R-:W1:Y:S02]  /*23d0*/  SYNCS.PHASECHK.TRANS64.TRYWAIT P0, [R0+URZ+0xe0], R9 ;  /* 0x0000e009000075a7 */ /* 0x000e6400080011ff */
[----:B-1----:R-:W-:Y:S05]  /*23e0*/  @!P0 BRA `(.L_x_34) ;  /* 0x0000006000fc8947 */ /* 0x002fea0003800000 */
.L_x_133:
[----:B------:R-:W-:Y:S01]  /*23f0*/  ULEA UR5, UR6, UR37, 0x3 ;  /* 0x0000002506057291 */ /* 0x000fe2000f8e18ff */
[----:B------:R-:W-:Y:S01]  /*2400*/  PRMT R8, RZ, 0x654, R8 ;  /* 0x00000654ff087816 */ /* 0x000fe20000000008 */
[----:B-1----:R-:W-:Y:S01]  /*2410*/  @!P2 IMAD.MOV.U32 R9, RZ, RZ, 0x10 ;  /* 0x00000010ff09a424 */ /* 0x002fe200078e00ff */
[----:B------:R-:W-:Y:S01]  /*2420*/  SHF.L.U32 R11, R12, 0x1f, RZ ;  /* 0x0000001f0c0b7819 */ /* 0x000fe200000006ff */
[----:B------:R-:W-:Y:S01]  /*2430*/  UIADD3 UR4, UPT, UPT, UR5, 0xa0, URZ ;  /* 0x000000a005047890 */ /* 0x000fe2000fffe0ff */
[----:B------:R1:W-:Y:S05]  /*2440*/  SYNCS.ARRIVE.TRANS64.RED.A1T0 RZ, [R8+URZ], RZ ;  /* 0x000000ff08ff79a7 */ /* 0x0003ea00081004ff */
[----:B------:R-:W-:Y:S01]  /*2450*/  IMAD.U32 R13, RZ, RZ, UR4 ;  /* 0x00000004ff0d7e24 */ /* 0x000fe2000f8e00ff */
[----:B------:R-:W2:Y:S04]  /*2460*/  SYNCS.PHASECHK.TRANS64.TRYWAIT P0, [UR5+0xb0], R11 ;  /* 0x0000b00bff0075a7 */ /* 0x000ea80008001105 */
[----:B------:R-:W-:Y:S01]  /*2470*/  PRMT R13, R4, 0x654, R13 ;  /* 0x00000654040d7816 */ /* 0x000fe2000000000d */
[----:B-12---:R-:W-:Y:S06]  /*2480*/  @!P0 BRA `(.L_x_35) ;  /* 0x0000006000e88947 */ /* 0x006fec0003800000 */
.L_x_135:
[----:B------:R-:W-:Y:S01]  /*2490*/  ULEA UR4, UR6, UR37, 0x4 ;  /* 0x0000002506047291 */ /* 0x000fe2000f8e20ff */
[----:B---3--:R-:W-:Y:S01]  /*24a0*/  SEL R2, R13, R2, !P2 ;  /* 0x000000020d027207 */ /* 0x008fe20005000000 */
[----:B------:R-:W-:Y:S01]  /*24b0*/  UIADD3 UR5, UPT, UPT, UR5, 0xa0, URZ ;  /* 0x000000a005057890 */ /* 0x000fe2000fffe0ff */
[----:B-1----:R-:W-:Y:S01]  /*24c0*/  LEA R0, R7, UR37, 0x3 ;  /* 0x0000002507007c11 */ /* 0x002fe2000f8e18ff */
[----:B------:R-:W-:Y:S01]  /*24d0*/  UIADD3 UR4, UPT, UPT, UR4, 0x110, URZ ;  /* 0x0000011004047890 */ /* 0x000fe2000fffe0ff */
[----:B------:R1:W-:Y:S01]  /*24e0*/  @!P2 SYNCS.ARRIVE.TRANS64.RED RZ, [R2+URZ], R9 ;  /* 0x0000000902ffa9a7 */ /* 0x0003e200080004ff */
[----:B------:R-:W-:Y:S01]  /*24f0*/  UIADD3 UR6, UPT, UPT, UR6, 0x1, URZ ;  /* 0x0000000106067890 */ /* 0x000fe2000fffe0ff */
[----:B------:R-:W-:-:S03]  /*2500*/  VIADD R3, R3, 0x1 ;  /* 0x0000000103037836 */ /* 0x000fc60000000000 */
[----:B------:R-:W-:Y:S02]  /*2510*/  UISETP.NE.AND UP0, UPT, UR6, 0x2, UPT ;  /* 0x000000020600788c */ /* 0x000fe4000bf05270 */
[----:B------:R-:W-:Y:S01]  /*2520*/  ISETP.NE.AND P0, PT, R3, 0x2, PT ;  /* 0x000000020300780c */ /* 0x000fe20003f05270 */
[----:B------:R-:W-:Y:S06]  /*2530*/  UGETNEXTWORKID.BROADCAST [UR4], [UR5] ;  /* 0x00000000040073ca */ /* 0x000fec0008000100 */
[----:B------:R-:W-:Y:S02]  /*2540*/  USEL UR4, URZ, 0x1, UP0 ;  /* 0x00000001ff047887 */ /* 0x000fe40008000000 */
[----:B------:R-:W-:-:S04]  /*2550*/  USEL UR6, UR6, URZ, UP0 ;  /* 0x000000ff06067287 */ /* 0x000fc80008000000 */
[----:B------:R-:W-:Y:S02]  /*2560*/  LOP3.LUT R12, R12, UR4, RZ, 0x3c, !PT ;  /* 0x000000040c0c7c12 */ /* 0x000fe4000f8e3cff */
[----:B-1----:R-:W-:-:S04]  /*2570*/  SHF.L.U32 R9, R6, 0x1f, RZ ;  /* 0x0000001f06097819 */ /* 0x002fc800000006ff */
[----:B------:R-:W1:Y:S02]  /*2580*/  SYNCS.PHASECHK.TRANS64.TRYWAIT P1, [R0+URZ+0xa0], R9 ;  /* 0x0000a009000075a7 */ /* 0x000e6400080211ff */
[----:B-1----:R-:W-:Y:S05]  /*2590*/  @!P1 BRA `(.L_x_36) ;  /* 0x0000006000bc9947 */ /* 0x002fea0003800000 */
.L_x_136:
[----:B------:R-:W-:Y:S01]  /*25a0*/  LEA R8, R7, UR37, 0x4 ;  /* 0x0000002507087c11 */ /* 0x000fe2000f8e20ff */
[----:B-1----:R-:W-:Y:S01]  /*25b0*/  VIADD R0, R0, 0xb0 ;  /* 0x000000b000007836 */ /* 0x002fe20000000000 */
[----:B------:R-:W-:Y:S01]  /*25c0*/  SEL R3, R3, RZ, P0 ;  /* 0x000000ff03037207 */ /* 0x000fe20000000000 */
[----:B------:R-:W-:-:S03]  /*25d0*/  VIADD R7, R7, 0x1 ;  /* 0x0000000107077836 */ /* 0x000fc60000000000 */
[----:B------:R-:W1:Y:S01]  /*25e0*/  LDS.128 R8, [R8+0x110] ;  /* 0x0001100008087984 */ /* 0x000e620000000c00 */
[----:B------:R-:W-:Y:S02]  /*25f0*/  PRMT R0, RZ, 0x654, R0 ;  /* 0x00000654ff007816 */ /* 0x000fe40000000000 */
[C---:B------:R-:W-:Y:S01]  /*2600*/  ISETP.NE.AND P1, PT, R7.reuse, 0x2, PT ;  /* 0x000000020700780c */ /* 0x040fe20003f25270 */
[----:B------:R-:W-:Y:S01]  /*2610*/  @!PT LDS RZ, [RZ] ;  /* 0x00000000fffff984 */ /* 0x000fe20000000800 */
[----:B------:R-:W-:Y:S01]  /*2620*/  @!PT LDS RZ, [RZ] ;  /* 0x00000000fffff984 */ /* 0x000fe20000000800 */
[----:B------:R-:W-:Y:S01]  /*2630*/  @!PT LDS RZ, [RZ] ;  /* 0x00000000fffff984 */ /* 0x000fe20000000800 */
[----:B------:R-:W-:Y:S01]  /*2640*/  @!PT LDS RZ, [RZ] ;  /* 0x00000000fffff984 */ /* 0x000fe20000000800 */
[----:B------:R2:W-:Y:S06]  /*2650*/  MEMBAR.ALL.CTA ;  /* 0x0000000000007992 */ /* 0x0005ec0000008000 */
[----:B--2---:R-:W2:Y:S01]  /*2660*/  FENCE.VIEW.ASYNC.S ;  /* 0x00000000000073c6 */ /* 0x004ea20000000000 */
[----:B------:R-:W-:Y:S01]  /*2670*/  SEL R7, R7, RZ, P1 ;  /* 0x000000ff07077207 */ /* 0x000fe20000800000 */
[----:B--2---:R2:W-:Y:S01]  /*2680*/  SYNCS.ARRIVE.TRANS64.RED.A1T0 RZ, [R0+URZ], RZ ;  /* 0x000000ff00ff79a7 */ /* 0x0045e200081004ff */
[----:B-1----:R-:W-:-:S02]  /*2690*/  LOP3.LUT P3, RZ, R10, 0x1, RZ, 0xc0, !PT ;  /* 0x000000010aff7812 */ /* 0x002fc4000786c0ff */
[----:B------:R-:W-:-:S04]  /*26a0*/  SEL R9, RZ, 0x1, P1 ;  /* 0x00000001ff097807 */ /* 0x000fc80000800000 */
[----:B------:R-:W-:Y:S02]  /*26b0*/  LOP3.LUT R6, R6, R9, RZ, 0x3c, !PT ;  /* 0x0000000906067212 */ /* 0x000fe400078e3cff */
[----:B--2---:R-:W-:-:S04]  /*26c0*/  SEL R0, RZ, 0x1, P0 ;  /* 0x00000001ff007807 */ /* 0x004fc80000000000 */
[----:B------:R-:W-:Y:S01]  /*26d0*/  LOP3.LUT R5, R5, R0, RZ, 0x3c, !PT ;  /* 0x0000000005057212 */ /* 0x000fe200078e3cff */
[----:B------:R-:W-:Y:S06]  /*26e0*/  @P3 BRA `(.L_x_37) ;  /* 0xfffffffc002c3947 */ /* 0x000fec000383ffff */
[----:B------:R-:W-:Y:S01]  /*26f0*/  ULEA UR5, UR6, UR37, 0x3 ;  /* 0x0000002506057291 */ /* 0x000fe2000f8e18ff */
[----:B------:R-:W-:-:S08]  /*2700*/  SHF.L.U32 R3, R12, 0x1f, RZ ;  /* 0x0000001f0c037819 */ /* 0x000fd000000006ff */
[----:B------:R-:W1:Y:S02]  /*2710*/  SYNCS.PHASECHK.TRANS64 P0, [UR5+0xb0], R3 ;  /* 0x0000b003ff0075a7 */ /* 0x000e640008001005 */
[----:B-1----:R-:W-:Y:S05]  /*2720*/  @P0 BRA `(.L_x_38) ;  /* 0x0000000000080947 */ /* 0x002fea0003800000 */
[----:B------:R-:W1:Y:S02]  /*2730*/  SYNCS.PHASECHK.TRANS64.TRYWAIT P0, [UR5+0xb0], R3 ;  /* 0x0000b003ff0075a7 */ /* 0x000e640008001105 */
[----:B-1----:R-:W-:Y:S05]  /*2740*/  @!P0 BRA `(.L_x_39) ;  /* 0x0000006000648947 */ /* 0x002fea0003800000 */
.L_x_38:
[----:B------:R-:W-:-:S04]  /*2750*/  UIADD3 UR4, UPT, UPT, UR6, 0x1, URZ ;  /* 0x0000000106047890 */ /* 0x000fc8000fffe0ff */
[----:B------:R-:W-:-:S04]  /*2760*/  UISETP.NE.AND UP0, UPT, UR4, 0x2, UPT ;  /* 0x000000020400788c */ /* 0x000fc8000bf05270 */
[----:B------:R-:W-:Y:S02]  /*2770*/  USEL UR7, URZ, 0x1, UP0 ;  /* 0x00000001ff077887 */ /* 0x000fe40008000000 */
[----:B------:R-:W-:-:S04]  /*2780*/  USEL UR4, UR4, URZ, UP0 ;  /* 0x000000ff04047287 */ /* 0x000fc80008000000 */
[----:B------:R-:W-:Y:S01]  /*2790*/  ULEA UR4, UR4, UR37, 0x3 ;  /* 0x0000002504047291 */ /* 0x000fe2000f8e18ff */
[----:B-1----:R-:W-:-:S04]  /*27a0*/  LOP3.LUT R3, R12, UR7, RZ, 0x3c, !PT ;  /* 0x000000070c037c12 */ /* 0x002fc8000f8e3cff */
[----:B------:R-:W-:-:S04]  /*27b0*/  SHF.L.U32 R0, R3, 0x1f, RZ ;  /* 0x0000001f03007819 */ /* 0x000fc800000006ff */
[----:B------:R-:W1:Y:S02]  /*27c0*/  SYNCS.PHASECHK.TRANS64 P0, [UR4+0xb0], R0 ;  /* 0x0000b000ff0075a7 */ /* 0x000e640008001004 */
[----:B-1----:R-:W-:Y:S05]  /*27d0*/  @P0 EXIT ;  /* 0x000000000000094d */ /* 0x002fea0003800000 */
[----:B------:R-:W-:Y:S02]  /*27e0*/  SHF.L.U32 R3, R3, 0x1f, RZ ;  /* 0x0000001f03037819 */ /* 0x000fe400000006ff */
[----:B------:R-:W-:-:S07]  /*27f0*/  MOV R0, UR4 ;  /* 0x0000000400007c02 */ /* 0x000fce0008000f00 */
.L_x_40:
[----:B-1----:R1:W2:Y:S02]  /*2800*/  SYNCS.PHASECHK.TRANS64.TRYWAIT P0, [R0+URZ+0xb0], R3 ;  /* 0x0000b003000075a7 */ /* 0x0022a400080011ff */
[----:B--2---:R-:W-:Y:S05]  /*2810*/  @!P0 NANOSLEEP.SYNCS 0x989680 ;  /* 0x009896800000895d */ /* 0x004fea0003900000 */
[----:B------:R-:W2:Y:S02]  /*2820*/  @!P0 SYNCS.PHASECHK.TRANS64 P0, [R0+URZ+0xb0], R3 ;  /* 0x0000b003000085a7 */ /* 0x000ea400080010ff */
[----:B--2---:R-:W-:Y:S05]  /*2830*/  @P0 EXIT ;  /* 0x000000000000094d */ /* 0x004fea0003800000 */
[----:B------:R-:W-:Y:S05]  /*2840*/  BRA `(.L_x_40) ;  /* 0xfffffffc00ec7947 */ /* 0x000fea000383ffff */
.L_x_33:
[----:B------:R-:W-:-:S09]  /*2850*/  UISETP.NE.AND UP1, UPT, UR8, URZ, UPT ;  /* 0x000000ff0800728c */ /* 0x000fd2000bf25270 */
[----:B------:R-:W-:Y:S05]  /*2860*/  BRA.U UP1, `(.L_x_41) ;  /* 0x0000000d01b07547 */ /* 0x000fea000b800000 */
[----:B------:R-:W-:Y:S01]  /*2870*/  UMOV UR4, 0x40 ;  /* 0x0000004000047882 */ /* 0x000fe20000000000 */
[----:B------:R-:W-:Y:S01]  /*2880*/  NOP ;  /* 0x0000000000007918 */ /* 0x000fe20000000000 */
[----:B------:R-:W-:Y:S01]  /*2890*/  ULEA UR4, UR37, UR4, 0x18 ;  /* 0x0000000425047291 */ /* 0x000fe2000f8ec0ff */
[----:B------:R-:W-:Y:S02]  /*28a0*/  UMOV UR5, 0x400 ;  /* 0x0000040000057882 */ /* 0x000fe40000000000 */
[----:B------:R-:W-:-:S06]  /*28b0*/  ULEA UR37, UR37, UR5, 0x18 ;  /* 0x0000000525257291 */ /* 0x000fcc000f8ec0ff */
[----:B------:R-:W1:Y:S02]  /*28c0*/  LDS.U8 R0, [UR4+0x1c] ;  /* 0x00001c04ff007984 */ /* 0x000e640008000000 */
[----:B-1----:R-:W-:-:S13]  /*28d0*/  ISETP.NE.AND P0, PT, R0, RZ, PT ;  /* 0x000000ff0000720c */ /* 0x002fda0003f05270 */
[----:B------:R-:W-:Y:S05]  /*28e0*/  @P0 BRA `(.L_x_42) ;  /* 0x0000000000580947 */ /* 0x000fea0003800000 */
[----:B------:R-:W-:-:S13]  /*28f0*/  ELECT P0, URZ, PT ;  /* 0x0000000000ff782f */ /* 0x000fda0003800000 */
[----:B------:R-:W-:Y:S05]  /*2900*/  @!P0 BRA `(.L_x_43) ;  /* 0x0000000000608947 */ /* 0x000fea0003800000 */
[----:B------:R-:W-:Y:S01]  /*2910*/  UMOV UR5, 0x10 ;  /* 0x0000001000057882 */ /* 0x000fe20000000000 */
[----:B------:R-:W-:Y:S01]  /*2920*/  HFMA2 R0, -RZ, RZ, 0, 5.9604644775390625e-08 ;  /* 0x00000001ff007431 */ /* 0x000fe200000001ff */
[----:B---3--:R-:W-:-:S03]  /*2930*/  MOV R2, 0xffff ;  /* 0x0000ffff00027802 */ /* 0x008fc60000000f00 */
[----:B------:R-:W-:Y:S04]  /*2940*/  DEPBAR.LE SB1, 0x36 ;  /* 0x00009d800000791a */ /* 0x000fe80000000000 */
[----:B------:R-:W1:Y:S02]  /*2950*/  UTCATOMSWS.FIND_AND_SET.ALIGN UP0, UR5, UR5 ;  /* 0x00000005000575e3 */ /* 0x000e640008000800 */
[----:B-1----:R-:W-:Y:S01]  /*2960*/  MOV R3, UR5 ;  /* 0x0000000500037c02 */ /* 0x002fe20008000f00 */
[----:B------:R-:W-:Y:S06]  /*2970*/  BRA.U UP0, `(.L_x_44) ;  /* 0x0000000100187547 */ /* 0x000fec000b800000 */
.L_x_45:
[----:B------:R-:W-:Y:S05]  /*2980*/  NANOSLEEP 0x64 ;  /* 0x000000640000795d */ /* 0x000fea0003800000 */
[----:B------:R-:W-:-:S05]  /*2990*/  UMOV UR5, 0x10 ;  /* 0x0000001000057882 */ /* 0x000fca0000000000 */
[----:B------:R-:W-:Y:S04]  /*29a0*/  DEPBAR.LE SB1, 0x36 ;  /* 0x00009d800000791a */ /* 0x000fe80000000000 */
[----:B------:R-:W1:Y:S02]  /*29b0*/  UTCATOMSWS.FIND_AND_SET.ALIGN UP0, UR5, UR5 ;  /* 0x00000005000575e3 */ /* 0x000e640008000800 */
[----:B-1----:R-:W-:Y:S01]  /*29c0*/  MOV R3, UR5 ;  /* 0x0000000500037c02 */ /* 0x002fe20008000f00 */
[----:B------:R-:W-:Y:S05]  /*29d0*/  BRA.U !UP0, `(.L_x_45) ;  /* 0xfffffffd08e87547 */ /* 0x000fea000b83ffff */
.L_x_44:
[-C--:B------:R-:W-:Y:S02]  /*29e0*/  SHF.L.U32 R2, R2, R3.reuse, RZ ;  /* 0x0000000302027219 */ /* 0x080fe400000006ff */
[----:B------:R-:W-:Y:S01]  /*29f0*/  SHF.L.U32 R0, R0, R3, RZ ;  /* 0x0000000300007219 */ /* 0x000fe200000006ff */
[----:B------:R-:W-:Y:S02]  /*2a00*/  IMAD.SHL.U32 R3, R3, 0x20, RZ ;  /* 0x0000002003037824 */ /* 0x000fe400078e00ff */
[----:B------:R1:W-:Y:S04]  /*2a10*/  ATOMS.OR RZ, [UR4+0x14], R2 ;  /* 0x00001402ffff798c */ /* 0x0003e8000b000004 */
[----:B------:R1:W-:Y:S04]  /*2a20*/  ATOMS.OR RZ, [UR4+0x18], R0 ;  /* 0x00001800ffff798c */ /* 0x0003e8000b000004 */
[----:B------:R1:W-:Y:S01]  /*2a30*/  STS [UR37+0x130], R3 ;  /* 0x00013003ff007988 */ /* 0x0003e20008000825 */
[----:B------:R-:W-:Y:S05]  /*2a40*/  BRA `(.L_x_43) ;  /* 0x0000000000107947 */ /* 0x000fea0003800000 */
.L_x_42:
[----:B------:R-:W-:Y:S02]  /*2a50*/  MOV R0, 0xffffffff ;  /* 0xffffffff00007802 */ /* 0x000fe40000000f00 */
[----:B---3--:R-:W-:-:S03]  /*2a60*/  MOV R2, 0x2a90 ;  /* 0x00002a9000027802 */ /* 0x008fc60000000f00 */
[----:B------:R1:W-:Y:S04]  /*2a70*/  STS [UR37+0x130], R0 ;  /* 0x00013000ff007988 */ /* 0x0003e80008000825 */
[----:B-1---5:R-:W-:Y:S05]  /*2a80*/  CALL.REL.NOINC `($__internal_1_$__cuda_sm10x_tcgen05_guardrail_trap_phase_invalid_during_alloc) ;  /* 0x00000064007c7944 */ /* 0x022fea0003c00000 */
.L_x_43:
[----:B------:R-:W-:Y:S05]  /*2a90*/  WARPSYNC.ALL ;  /* 0x0000000000007948 */ /* 0x000fea0003800000 */
[----:B------:R-:W2:Y:S01]  /*2aa0*/  S2UR UR4, SR_CgaCtaId ;  /* 0x00000000000479c3 */ /* 0x000ea20000008800 */
[----:B------:R-:W-:Y:S01]  /*2ab0*/  UMOV UR5, 0x400 ;  /* 0x0000040000057882 */ /* 0x000fe20000000000 */
[----:B------:R-:W-:-:S06]  /*2ac0*/  NOP ;  /* 0x0000000000007918 */ /* 0x000fcc0000000000 */
[----:B------:R-:W-:Y:S06]  /*2ad0*/  BAR.ARV 0x6, 0xa0 ;  /* 0x0182800000007b1d */ /* 0x000fec0000002000 */
[----:B------:R-:W4:Y:S01]  /*2ae0*/  LDCU UR12, c[0x0][0x38c] ;  /* 0x00007180ff0c77ac */ /* 0x000f220008000800 */
[----:B------:R-:W-:Y:S01]  /*2af0*/  IMAD.MOV.U32 R11, RZ, RZ, 0x1 ;  /* 0x00000001ff0b7424 */ /* 0x000fe200078e00ff */
[----:B------:R-:W-:Y:S01]  /*2b00*/  CS2R R8, SRZ ;  /* 0x0000000000087805 */ /* 0x000fe2000001ff00 */
[----:B------:R-:W-:Y:S01]  /*2b10*/  IMAD.MOV.U32 R10, RZ, RZ, RZ ;  /* 0x000000ffff0a7224 */ /* 0x000fe200078e00ff */
[----:B------:R-:W-:Y:S01]  /*2b20*/  UISETP.LT.AND UP0, UPT, UR14, 0x1, UPT ;  /* 0x000000010e00788c */ /* 0x000fe2000bf01270 */
[----:B------:R-:W-:Y:S01]  /*2b30*/  UMOV UR18, URZ ;  /* 0x000000ff00127c82 */ /* 0x000fe20008000000 */
[----:B------:R-:W-:-:S02]  /*2b40*/  UMOV UR17, URZ ;  /* 0x000000ff00117c82 */ /* 0x000fc40008000000 */
[----:B------:R-:W-:Y:S02]  /*2b50*/  USEL UR8, UR14, 0x1, !UP0 ;  /* 0x000000010e087887 */ /* 0x000fe4000c000000 */
[----:B--2---:R-:W-:Y:S02]  /*2b60*/  ULEA UR4, UR4, UR5, 0x18 ;  /* 0x0000000504047291 */ /* 0x004fe4000f8ec0ff */
[----:B------:R-:W-:Y:S02]  /*2b70*/  UIADD3 UR8, UPT, UPT, -UR8, URZ, URZ ;  /* 0x000000ff08087290 */ /* 0x000fe4000fffe1ff */
[----:B------:R-:W-:Y:S02]  /*2b80*/  UIADD3 UR9, UPT, UPT, UR4, 0x8400, URZ ;  /* 0x0000840004097890 */ /* 0x000fe4000fffe0ff */
[----:B------:R-:W-:Y:S02]  /*2b90*/  UIADD3 UR10, UPT, UPT, UR4, 0x1c400, URZ ;  /* 0x0001c400040a7890 */ /* 0x000fe4000fffe0ff */
[----:B------:R-:W-:Y:S01]  /*2ba0*/  UIADD3 UR11, UPT, UPT, UR4, 0x30400, URZ ;  /* 0x00030400040b7890 */ /* 0x000fe2000fffe0ff */
[----:B-1----:R-:W1:Y:S01]  /*2bb0*/  LDS R0, [UR4+0x130] ;  /* 0x00013004ff007984 */ /* 0x002e620008000800 */
[----:B------:R-:W-:-:S02]  /*2bc0*/  USHF.R.U32.HI UR9, URZ, 0x4, UR9 ;  /* 0x00000004ff097899 */ /* 0x000fc40008011609 */
[----:B------:R-:W-:Y:S02]  /*2bd0*/  USHF.R.U32.HI UR10, URZ, 0x4, UR10 ;  /* 0x00000004ff0a7899 */ /* 0x000fe4000801160a */
[----:B------:R-:W-:Y:S02]  /*2be0*/  USHF.R.U32.HI UR11, URZ, 0x4, UR11 ;  /* 0x00000004ff0b7899 */ /* 0x000fe4000801160b */
[----:B------:R-:W-:Y:S02]  /*2bf0*/  ULOP3.LUT UR9, UR9, 0x3fff, URZ, 0xc0, !UPT ;  /* 0x00003fff09097892 */ /* 0x000fe4000f8ec0ff */
[----:B------:R-:W-:Y:S02]  /*2c00*/  ULOP3.LUT UR10, UR10, 0x3fff, URZ, 0xc0, !UPT ;  /* 0x00003fff0a0a7892 */ /* 0x000fe4000f8ec0ff */
[----:B------:R-:W-:Y:S02]  /*2c10*/  ULOP3.LUT UR11, UR11, 0x3fff, URZ, 0xc0, !UPT ;  /* 0x00003fff0b0b7892 */ /* 0x000fe4000f8ec0ff */
[----:B------:R-:W-:-:S02]  /*2c20*/  ULOP3.LUT UR9, UR9, 0x10000, URZ, 0xfc, !UPT ;  /* 0x0001000009097892 */ /* 0x000fc4000f8efcff */
[----:B------:R-:W-:Y:S02]  /*2c30*/  ULOP3.LUT UR10, UR10, 0x10000, URZ, 0xfc, !UPT ;  /* 0x000100000a0a7892 */ /* 0x000fe4000f8efcff */
[----:B------:R-:W-:Y:S02]  /*2c40*/  ULOP3.LUT UR11, UR11, 0x10000, URZ, 0xfc, !UPT ;  /* 0x000100000b0b7892 */ /* 0x000fe4000f8efcff */
[----:B----4-:R-:W-:Y:S01]  /*2c50*/  UISETP.GE.AND UP0, UPT, UR12, 0x1, UPT ;  /* 0x000000010c00788c */ /* 0x010fe2000bf06270 */
[----:B-1----:R-:W-:Y:S01]  /*2c60*/  R2UR UR19, R0 ;  /* 0x00000000001372ca */ /* 0x002fe200000e0000 */
[----:B------:R-:W-:-:S05]  /*2c70*/  IMAD.MOV.U32 R0, RZ, RZ, 0x810 ;  /* 0x00000810ff007424 */ /* 0x000fca00078e00ff */
[C---:B------:R-:W-:Y:S02]  /*2c80*/  R2UR UR7, R0.reuse ;  /* 0x00000000000772ca */ /* 0x040fe400000e0000 */
[C---:B------:R-:W-:Y:S02]  /*2c90*/  R2UR UR6, R0.reuse ;  /* 0x00000000000672ca */ /* 0x040fe400000e0000 */
[----:B------:R-:W-:-:S03]  /*2ca0*/  R2UR UR5, R0 ;  /* 0x00000000000572ca */ /* 0x000fc600000e0000 */
[----:B------:R-:W-:Y:S02]  /*2cb0*/  ULOP3.LUT UR16, UR19, 0x1, URZ, 0xc0, !UPT ;  /* 0x0000000113107892 */ /* 0x000fe4000f8ec0ff */
[----:B------:R-:W-:Y:S02]  /*2cc0*/  UIADD3 UR24, UPT, UPT, UR19, 0x81, URZ ;  /* 0x0000008113187890 */ /* 0x000fe4000fffe0ff */
[----:B------:R-:W-:Y:S02]  /*2cd0*/  UIADD3 UR20, UPT, UPT, UR19, 0x83, URZ ;  /* 0x0000008313147890 */ /* 0x000fe4000fffe0ff */
[----:B------:R-:W-:Y:S02]  /*2ce0*/  ULOP3.LUT UR16, UR16, 0x14, URZ, 0xfc, !UPT ;  /* 0x0000001410107892 */ /* 0x000fe4000f8efcff */
[----:B------:R-:W-:Y:S02]  /*2cf0*/  ULOP3.LUT UR15, UR24, 0x1, URZ, 0xc0, !UPT ;  /* 0x00000001180f7892 */ /* 0x000fe4000f8ec0ff */
[----:B------:R-:W-:-:S02]  /*2d00*/  ULOP3.LUT UR13, UR20, 0x1, URZ, 0xc0, !UPT ;  /* 0x00000001140d7892 */ /* 0x000fc4000f8ec0ff */
[----:B------:R-:W-:Y:S02]  /*2d10*/  UPRMT UR27, UR16, 0x5410, UR7 ;  /* 0x00005410101b7896 */ /* 0x000fe40008000007 */
[----:B------:R-:W-:Y:S02]  /*2d20*/  UIADD3 UR26, UPT, UPT, UR19, 0x80, URZ ;  /* 0x00000080131a7890 */ /* 0x000fe4000fffe0ff */
[----:B------:R-:W-:Y:S02]  /*2d30*/  ULOP3.LUT UR22, UR19, 0xfffffffe, URZ, 0xc0, !UPT ;  /* 0xfffffffe13167892 */ /* 0x000fe4000f8ec0ff */
[----:B------:R-:W-:Y:S02]  /*2d40*/  ULOP3.LUT UR15, UR15, 0x14, URZ, 0xfc, !UPT ;  /* 0x000000140f0f7892 */ /* 0x000fe4000f8efcff */
[----:B------:R-:W-:Y:S02]  /*2d50*/  ULOP3.LUT UR13, UR13, 0x14, URZ, 0xfc, !UPT ;  /* 0x000000140d0d7892 */ /* 0x000fe4000f8efcff */
[----:B------:R-:W-:-:S02]  /*2d60*/  ULOP3.LUT UR26, UR26, 0xfffffffe, URZ, 0xc0, !UPT ;  /* 0xfffffffe1a1a7892 */ /* 0x000fc4000f8ec0ff */
[----:B------:R-:W-:Y:S02]  /*2d70*/  ULOP3.LUT UR24, UR24, 0xfffffffe, URZ, 0xc0, !UPT ;  /* 0xfffffffe18187892 */ /* 0x000fe4000f8ec0ff */
[----:B------:R-:W-:Y:S02]  /*2d80*/  UIADD3 UR22, UPT, UPT, UR22, 0x82, URZ ;  /* 0x0000008216167890 */ /* 0x000fe4000fffe0ff */
[----:B------:R-:W-:Y:S02]  /*2d90*/  ULOP3.LUT UR20, UR20, 0xfffffffe, URZ, 0xc0, !UPT ;  /* 0xfffffffe14147892 */ /* 0x000fe4000f8ec0ff */
[----:B------:R-:W-:Y:S02]  /*2da0*/  UPRMT UR25, UR15, 0x5410, UR6 ;  /* 0x000054100f197896 */ /* 0x000fe40008000006 */
[----:B------:R-:W-:Y:S01]  /*2db0*/  UPRMT UR21, UR13, 0x5410, UR5 ;  /* 0x000054100d157896 */ /* 0x000fe20008000005 */
[----:B------:R-:W-:-:S11]  /*2dc0*/  UMOV UR23, UR27 ;  /* 0x0000001b00177c82 */ /* 0x000fd60008000000 */
.L_x_52:
[----:B------:R-:W-:Y:S02]  /*2dd0*/  LEA R0, R10, UR4, 0x3 ;  /* 0x000000040a007c11 */ /* 0x000fe4000f8e18ff */
[----:B------:R-:W-:Y:S02]  /*2de0*/  SHF.L.U32 R5, R9, 0x1f, RZ ;  /* 0x0000001f09057819 */ /* 0x000fe400000006ff */
[----:B------:R-:W-:Y:S01]  /*2df0*/  PLOP3.LUT P0, PT, PT, PT, UP0, 0x80, 0x8 ;  /* 0x000000000008781c */ /* 0x000fe20003f0f008 */
[----:B------:R-:W-:Y:S01]  /*2e00*/  VIADD R3, R0, 0xb0 ;  /* 0x000000b000037836 */ /* 0x000fe20000000000 */
[----:B-1----:R-:W1:Y:S02]  /*2e10*/  SYNCS.PHASECHK.TRANS64.TRYWAIT P1, [R0+URZ+0xa0], R5 ;  /* 0x0000a005000075a7 */ /* 0x002e6400080211ff */
[----:B-1-3--:R-:W-:Y:S09]  /*2e20*/  @!P1 BRA `(.L_x_46) ;  /* 0x0000005800c49947 */ /* 0x00aff20003800000 */
.L_x_138:
[----:B------:R-:W-:Y:S01]  /*2e30*/  LEA R4, R10, UR4, 0x4 ;  /* 0x000000040a047c11 */ /* 0x000fe2000f8e20ff */
[----:B------:R-:W-:Y:S01]  /*2e40*/  @UP0 ULEA UR5, UR17, UR4, 0x3 ;  /* 0x0000000411050291 */ /* 0x000fe2000f8e18ff */
[----:B------:R-:W-:Y:S01]  /*2e50*/  PLOP3.LUT P2, PT, PT, PT, PT, 0x80, 0x8 ;  /* 0x000000000008781c */ /* 0x000fe20003f4f070 */
[----:B------:R-:W-:Y:S01]  /*2e60*/  ULEA UR6, UR18, UR4, 0x3 ;  /* 0x0000000412067291 */ /* 0x000fe2000f8e18ff */
[----:B------:R-:W-:Y:S01]  /*2e70*/  PRMT R3, RZ, 0x654, R3 ;  /* 0x00000654ff037816 */ /* 0x000fe20000000003 */
[----:B------:R-:W-:Y:S01]  /*2e80*/  ULEA UR7, UR18, UR19, 0x6 ;  /* 0x0000001312077291 */ /* 0x000fe2000f8e30ff */
[----:B-1----:R-:W1:Y:S01]  /*2e90*/  LDS.128 R4, [R4+0x110] ;  /* 0x0001100004047984 */ /* 0x002e620000000c00 */
[----:B---3--:R-:W-:Y:S02]  /*2ea0*/  @P0 SHF.L.U32 R2, R8, 0x1f, RZ ;  /* 0x0000001f08020819 */ /* 0x008fe400000006ff */
[----:B------:R-:W-:Y:S01]  /*2eb0*/  SHF.L.U32 R0, R11, 0x1f, RZ ;  /* 0x0000001f0b007819 */ /* 0x000fe200000006ff */
[----:B------:R-:W-:Y:S01]  /*2ec0*/  @!PT LDS RZ, [RZ] ;  /* 0x00000000fffff984 */ /* 0x000fe20000000800 */
[----:B------:R-:W-:Y:S01]  /*2ed0*/  @!PT LDS RZ, [RZ] ;  /* 0x00000000fffff984 */ /* 0x000fe20000000800 */
[----:B------:R-:W-:Y:S01]  /*2ee0*/  @!PT LDS RZ, [RZ] ;  /* 0x00000000fffff984 */ /* 0x000fe20000000800 */
[----:B------:R-:W-:Y:S01]  /*2ef0*/  @!PT LDS RZ, [RZ] ;  /* 0x00000000fffff984 */ /* 0x000fe20000000800 */
[----:B------:R2:W-:Y:S06]  /*2f00*/  MEMBAR.ALL.CTA ;  /* 0x0000000000007992 */ /* 0x0005ec0000008000 */
[----:B--2---:R-:W2:Y:S02]  /*2f10*/  FENCE.VIEW.ASYNC.S ;  /* 0x00000000000073c6 */ /* 0x004ea40000000000 */
[----:B--2---:R2:W-:Y:S01]  /*2f20*/  SYNCS.ARRIVE.TRANS64.RED.A1T0 RZ, [R3+URZ], RZ ;  /* 0x000000ff03ff79a7 */ /* 0x0045e200081004ff */
[----:B------:R2:W3:Y:S01]  /*2f30*/  @P0 SYNCS.PHASECHK.TRANS64.TRYWAIT P2, [UR5], R2 ;  /* 0x00000002ff0005a7 */ /* 0x0004e20008041105 */
[----:B-1----:R-:W-:Y:S01]  /*2f40*/  LOP3.LUT P1, RZ, R6, 0x1, RZ, 0xc0, !PT ;  /* 0x0000000106ff7812 */ /* 0x002fe2000782c0ff */
[----:B------:R-:W1:Y:S02]  /*2f50*/  SYNCS.PHASECHK.TRANS64.TRYWAIT P0, [UR6+0xd0], R0 ;  /* 0x0000d000ff0075a7 */ /* 0x000e640008001106 */
[----:B-123--:R-:W-:Y:S10]  /*2f60*/  @!P0 BRA `(.L_x_47) ;  /* 0x0000005800888947 */ /* 0x00eff40003800000 */
.L_x_140:
[----:B------:R-:W-:Y:S01]  /*2f70*/  IADD3 R10, PT, PT, R10, 0x1, RZ ;  /* 0x000000010a0a7810 */ /* 0x000fe20007ffe0ff */
[----:B------:R-:W-:Y:S06]  /*2f80*/  BRA.U !UP0, `(.L_x_48) ;  /* 0x0000000108d07547 */ /* 0x000fec000b800000 */
[----:B------:R-:W-:Y:S01]  /*2f90*/  UMOV UR16, URZ ;  /* 0x000000ff00107c82 */ /* 0x000fe20008000000 */
[----:B------:R-:W-:Y:S01]  /*2fa0*/  UMOV UR15, UR8 ;  /* 0x00000008000f7c82 */ /* 0x000fe20008000000 */
[----:B------:R-:W-:Y:S01]  /*2fb0*/  UMOV UR13, UR14 ;  /* 0x0000000e000d7c82 */ /* 0x000fe20008000000 */
[----:B------:R-:W-:-:S05]  /*2fc0*/  UMOV UR12, UR17 ;  /* 0x00000011000c7c82 */ /* 0x000fca0008000000 */
.L_x_51:
[----:B------:R-:W-:Y:S02]  /*2fd0*/  UIADD3 UR15, UPT, UPT, UR15, 0x1, URZ ;  /* 0x000000010f0f7890 */ /* 0x000fe4000fffe0ff */
[----:B--2---:R-:W-:Y:S02]  /*2fe0*/  ULEA UR5, UR12, UR4, 0x3 ;  /* 0x000000040c057291 */ /* 0x004fe4000f8e18ff */
[----:B------:R-:W-:Y:S01]  /*2ff0*/  UISETP.NE.AND UP1, UPT, UR15, URZ, UPT ;  /* 0x000000ff0f00728c */ /* 0x000fe2000bf25270 */
[----:B---3--:R-:W-:Y:S10]  /*3000*/  @P2 BRA `(.L_x_49) ;  /* 0x00000000000c2947 */ /* 0x008ff40003800000 */
[----:B-1----:R-:W-:Y:S04]  /*3010*/  SHF.L.U32 R3, R8, 0x1f, RZ ;  /* 0x0000001f08037819 */ /* 0x002fe800000006ff */
[----:B------:R-:W1:Y:S02]  /*3020*/  SYNCS.PHASECHK.TRANS64.TRYWAIT P0, [UR5], R3 ;  /* 0x00000003ff0075a7 */ /* 0x000e640008001105 */
[----:B-1----:R-:W-:Y:S05]  /*3030*/  @!P0 BRA `(.L_x_50) ;  /* 0x00000058006c8947 */ /* 0x002fea0003800000 */
.L_x_49:
[----:B------:R-:W-:Y:S01]  /*3040*/  UISETP.NE.AND UP2, UPT, UR13, 0x1, UPT ;  /* 0x000000010d00788c */ /* 0x000fe2000bf45270 */
[----:B------:R-:W-:Y:S01]  /*3050*/  PLOP3.LUT P2, PT, PT, PT, PT, 0x80, 0x8 ;  /* 0x000000000008781c */ /* 0x000fe20003f4f070 */
[----:B------:R-:W-:Y:S02]  /*3060*/  UIADD3 UR17, UPT, UPT, UR12, 0x1, URZ ;  /* 0x000000010c117890 */ /* 0x000fe4000fffe0ff */
[----:B------:R-:W-:Y:S02]  /*3070*/  ULEA UR30, UR12, UR10, 0xa ;  /* 0x0000000a0c1e7291 */ /* 0x000fe4000f8e50ff */
[----:B------:R-:W-:Y:S01]  /*3080*/  UISETP.NE.AND UP3, UPT, UR17, 0x5, UPT ;  /* 0x000000051100788c */ /* 0x000fe2000bf65270 */
[----:B------:R-:W-:Y:S01]  /*3090*/  PLOP3.LUT P0, PT, PT, PT, UP2, 0x80, 0x8 ;  /* 0x000000000008781c */ /* 0x000fe20003f0f028 */
[----:B------:R-:W-:Y:S02]  /*30a0*/  ULEA UR32, UR12, UR11, 0x7 ;  /* 0x0000000b0c207291 */ /* 0x000fe4000f8e38ff */
[----:B------:R-:W-:Y:S02]  /*30b0*/  USEL UR29, URZ, 0x1, UP3 ;  /* 0x00000001ff1d7887 */ /* 0x000fe40009800000 */
[----:B------:R-:W-:Y:S02]  /*30c0*/  USEL UR17, UR17, URZ, UP3 ;  /* 0x000000ff11117287 */ /* 0x000fe40009800000 */
[----:B------:R-:W-:Y:S02]  /*30d0*/  UIADD3 UR44, UPT, UPT, UR30, 0x4, URZ ;  /* 0x000000041e2c7890 */ /* 0x000fe4000fffe0ff */
[----:B------:R-:W-:Y:S01]  /*30e0*/  @UP2 ULEA UR28, UR17, UR4, 0x3 ;  /* 0x00000004111c2291 */ /* 0x000fe2000f8e18ff */
[----:B------:R-:W-:Y:S01]  /*30f0*/  LOP3.LUT R8, R8, UR29, RZ, 0x3c, !PT ;  /* 0x0000001d08087c12 */ /* 0x000fe2000f8e3cff */
[----:B------:R-:W-:Y:S02]  /*3100*/  UISETP.NE.U32.AND UP2, UPT, UR16, URZ, UPT ;  /* 0x000000ff1000728c */ /* 0x000fe4000bf45070 */
[----:B------:R-:W-:Y:S01]  /*3110*/  UIADD3 UR40, UPT, UPT, UR30, 0x200, URZ ;  /* 0x000002001e287890 */ /* 0x000fe2000fffe0ff */
[----:B-1----:R-:W-:Y:S01]  /*3120*/  @P0 SHF.L.U32 R0, R8, 0x1f, RZ ;  /* 0x0000001f08000819 */ /* 0x002fe200000006ff */
[----:B------:R-:W-:Y:S02]  /*3130*/  UIADD3 UR36, UPT, UPT, UR30, 0x204, URZ ;  /* 0x000002041e247890 */ /* 0x000fe4000fffe0ff */
[----:B------:R-:W-:Y:S01]  /*3140*/  UIADD3 UR5, UPT, UPT, UR5, 0x28, URZ ;  /* 0x0000002805057890 */ /* 0x000fe2000fffe0ff */
[----:B------:R2:W3:Y:S01]  /*3150*/  @P0 SYNCS.PHASECHK.TRANS64.TRYWAIT P2, [UR28], R0 ;  /* 0x00000000ff0005a7 */ /* 0x0004e2000804111c */
[----:B------:R-:W-:Y:S02]  /*3160*/  ULEA UR28, UR12, UR9, 0xa ;  /* 0x000000090c1c7291 */ /* 0x000fe4000f8e50ff */
[----:B------:R-:W-:Y:S02]  /*3170*/  UIADD3 UR13, UPT, UPT, UR13, -0x1, URZ ;  /* 0xffffffff0d0d7890 */ /* 0x000fe4000fffe0ff */
[----:B------:R-:W-:Y:S02]  /*3180*/  UIADD3 UR42, UPT, UPT, UR28, 0x2, URZ ;  /* 0x000000021c2a7890 */ /* 0x000fe4000fffe0ff */
[----:B------:R-:W-:Y:S02]  /*3190*/  UIADD3 UR38, UPT, UPT, UR28, 0x4, URZ ;  /* 0x000000041c267890 */ /* 0x000fe4000fffe0ff */
[----:B------:R-:W-:Y:S01]  /*31a0*/  UIADD3 UR34, UPT, UPT, UR28, 0x6, URZ ;  /* 0x000000061c227890 */ /* 0x000fe2000fffe0ff */
[----:B------:R-:W-:Y:S01]  /*31b0*/  UMOV UR33, 0x4008 ;  /* 0x0000400800217882 */ /* 0x000fe20000000000 */
[----:B------:R-:W-:Y:S01]  /*31c0*/  UMOV UR31, 0x40004040 ;  /* 0x40004040001f7882 */ /* 0x000fe20000000000 */
[----:B------:R2:W-:Y:S01]  /*31d0*/  UTCCP.T.S.128dp128bit tmem[UR19+0x80], gdesc[UR32] ;  /* 0x00008020130079e7 */ /* 0x0005e20008180000 */
[----:B------:R-:W-:Y:S01]  /*31e0*/  UMOV UR29, 0x40004040 ;  /* 0x40004040001d7882 */ /* 0x000fe20000000000 */
[----:B------:R-:W-:Y:S01]  /*31f0*/  UMOV UR45, 0x40004040 ;  /* 0x40004040002d7882 */ /* 0x000fe20000000000 */
[----:B------:R2:W-:Y:S01]  /*3200*/  UTCHMMA gdesc[UR28], gdesc[UR30], tmem[UR7], tmem[UR26], idesc[UR27], UP2 ;  /* 0x00ff1a1e1c0075ea */ /* 0x0005e20009000007 */
[----:B------:R-:W-:Y:S01]  /*3210*/  UMOV UR43, 0x40004040 ;  /* 0x40004040002b7882 */ /* 0x000fe20000000000 */
[----:B------:R-:W-:Y:S01]  /*3220*/  UMOV UR41, 0x40004040 ;  /* 0x4000404000297882 */ /* 0x000fe20000000000 */
[----:B------:R2:W-:Y:S01]  /*3230*/  UTCHMMA gdesc[UR42], gdesc[UR44], tmem[UR7], tmem[UR24], idesc[UR25], UPT ;  /* 0x00ff182c2a0075ea */ /* 0x0005e2000b800007 */
[----:B------:R-:W-:Y:S01]  /*3240*/  UMOV UR39, 0x40004040 ;  /* 0x4000404000277882 */ /* 0x000fe20000000000 */
[----:B------:R-:W-:Y:S01]  /*3250*/  UMOV UR37, 0x40004040 ;  /* 0x4000404000257882 */ /* 0x000fe20000000000 */
[----:B------:R2:W-:Y:S01]  /*3260*/  UTCHMMA gdesc[UR38], gdesc[UR40], tmem[UR7], tmem[UR22], idesc[UR23], UPT ;  /* 0x00ff1628260075ea */ /* 0x0005e2000b800007 */
[----:B------:R-:W-:Y:S01]  /*3270*/  UMOV UR35, 0x40004040 ;  /* 0x4000404000237882 */ /* 0x000fe20000000000 */
[----:B------:R-:W-:Y:S01]  /*3280*/  UMOV UR16, 0x1 ;  /* 0x0000000100107882 */ /* 0x000fe20000000000 */
[----:B------:R2:W-:Y:S01]  /*3290*/  UTCHMMA gdesc[UR34], gdesc[UR36], tmem[UR7], tmem[UR20], idesc[UR21], UPT ;  /* 0x00ff1424220075ea */ /* 0x0005e2000b800007 */
[----:B------:R2:W-:Y:S01]  /*32a0*/  UTCBAR [UR5], URZ ;  /* 0x000000ff050073e9 */ /* 0x0005e200080000ff */
[----:B------:R-:W-:Y:S01]  /*32b0*/  UMOV UR12, UR17 ;  /* 0x00000011000c7c82 */ /* 0x000fe20008000000 */
[----:B------:R-:W-:Y:S05]  /*32c0*/  BRA.U UP1, `(.L_x_51) ;  /* 0xfffffffd01407547 */ /* 0x000fea000b83ffff */
.L_x_48:
[----:B------:R-:W-:Y:S01]  /*32d0*/  UIADD3 UR18, UPT, UPT, UR18, 0x1, URZ ;  /* 0x0000000112127890 */ /* 0x000fe2000fffe0ff */
[C---:B------:R-:W-:Y:S01]  /*32e0*/  ISETP.NE.AND P0, PT, R10.reuse, 0x2, PT ;  /* 0x000000020a00780c */ /* 0x040fe20003f05270 */
[----:B------:R-:W-:Y:S02]  /*32f0*/  UIADD3 UR6, UPT, UPT, UR6, 0xc0, URZ ;  /* 0x000000c006067890 */ /* 0x000fe4000fffe0ff */
[----:B------:R-:W-:Y:S01]  /*3300*/  UISETP.NE.AND UP1, UPT, UR18, 0x2, UPT ;  /* 0x000000021200788c */ /* 0x000fe2000bf25270 */
[----:B-12---:R-:W-:Y:S02]  /*3310*/  SEL R0, RZ, 0x1, P0 ;  /* 0x00000001ff007807 */ /* 0x006fe40000000000 */
[----:B------:R-:W-:Y:S01]  /*3320*/  SEL R10, R10, RZ, P0 ;  /* 0x000000ff0a0a7207 */ /* 0x000fe20000000000 */
[----:B------:R-:W-:Y:S01]  /*3330*/  USEL UR5, URZ, 0x1, UP1 ;  /* 0x00000001ff057887 */ /* 0x000fe20008800000 */
[----:B------:R-:W-:Y:S01]  /*3340*/  LOP3.LUT R9, R9, R0, RZ, 0x3c, !PT ;  /* 0x0000000009097212 */ /* 0x000fe200078e3cff */
[----:B------:R-:W-:Y:S01]  /*3350*/  USEL UR18, UR18, URZ, UP1 ;  /* 0x000000ff12127287 */ /* 0x000fe20008800000 */
[----:B------:R1:W-:Y:S03]  /*3360*/  UTCBAR [UR6], URZ ;  /* 0x000000ff060073e9 */ /* 0x0003e600080000ff */
[----:B------:R-:W-:Y:S01]  /*3370*/  LOP3.LUT R11, R11, UR5, RZ, 0x3c, !PT ;  /* 0x000000050b0b7c12 */ /* 0x000fe2000f8e3cff */
[----:B------:R-:W-:Y:S07]  /*3380*/  @P1 BRA `(.L_x_52) ;  /* 0xfffffff800901947 */ /* 0x000fee000383ffff */
[----:B------:R-:W2:Y:S01]  /*3390*/  S2UR UR5, SR_CgaCtaId ;  /* 0x00000000000579c3 */ /* 0x000ea20000008800 */
[----:B------:R-:W-:Y:S01]  /*33a0*/  ELECT P0, URZ, PT ;  /* 0x0000000000ff782f */ /* 0x000fe20003800000 */
[----:B------:R-:W-:Y:S01]  /*33b0*/  IMAD.MOV.U32 R0, RZ, RZ, 0x1 ;  /* 0x00000001ff007424 */ /* 0x000fe200078e00ff */
[----:B------:R-:W-:Y:S01]  /*33c0*/  UIADD3 UR4, UPT, UPT, UR4, 0xd0, URZ ;  /* 0x000000d004047890 */ /* 0x000fe2000fffe0ff */
[----:B------:R-:W-:Y:S01]  /*33d0*/  SHF.L.U32 R3, R11, 0x1f, RZ ;  /* 0x0000001f0b037819 */ /* 0x000fe200000006ff */
[----:B-1----:R-:W-:-:S03]  /*33e0*/  UMOV UR6, 0x40 ;  /* 0x0000004000067882 */ /* 0x002fc60000000000 */
[----:B------:R-:W-:Y:S01]  /*33f0*/  UVIRTCOUNT.DEALLOC.SMPOOL 0x80 ;  /* 0x000000800000784c */ /* 0x000fe20000000000 */
[----:B--2---:R-:W-:Y:S02]  /*3400*/  ULEA UR5, UR5, UR6, 0x18 ;  /* 0x0000000605057291 */ /* 0x004fe4000f8ec0ff */
[----:B------:R-:W-:-:S07]  /*3410*/  ULEA UR6, UR18, UR4, 0x3 ;  /* 0x0000000412067291 */ /* 0x000fce000f8e18ff */
[----:B------:R1:W-:Y:S02]  /*3420*/  @P0 STS.U8 [UR5+0x1c], R0 ;  /* 0x00001c00ff000988 */ /* 0x0003e40008000005 */
[----:B------:R-:W2:Y:S02]  /*3430*/  SYNCS.PHASECHK.TRANS64.TRYWAIT P0, [UR6], R3 ;  /* 0x00000003ff0075a7 */ /* 0x000ea40008001106 */
[----:B-12---:R-:W-:Y:S05]  /*3440*/  @!P0 BRA `(.L_x_53) ;  /* 0x0000005400808947 */ /* 0x006fea0003800000 */
.L_x_143:
[----:B------:R-:W-:-:S04]  /*3450*/  UIADD3 UR7, UPT, UPT, UR18, 0x1, URZ ;  /* 0x0000000112077890 */ /* 0x000fc8000fffe0ff */
[----:B------:R-:W-:-:S04]  /*3460*/  UISETP.NE.AND UP0, UPT, UR7, 0x2, UPT ;  /* 0x000000020700788c */ /* 0x000fc8000bf05270 */
[----:B------:R-:W-:Y:S02]  /*3470*/  USEL UR6, URZ, 0x1, UP0 ;  /* 0x00000001ff067887 */ /* 0x000fe40008000000 */
[----:B------:R-:W-:-:S04]  /*3480*/  USEL UR7, UR7, URZ, UP0 ;  /* 0x000000ff07077287 */ /* 0x000fc80008000000 */
[----:B------:R-:W-:Y:S01]  /*3490*/  ULEA UR7, UR7, UR4, 0x3 ;  /* 0x0000000407077291 */ /* 0x000fe2000f8e18ff */
[----:B-1----:R-:W-:-:S04]  /*34a0*/  LOP3.LUT R3, R11, UR6, RZ, 0x3c, !PT ;  /* 0x000000060b037c12 */ /* 0x002fc8000f8e3cff */
[----:B------:R-:W-:-:S04]  /*34b0*/  SHF.L.U32 R3, R3, 0x1f, RZ ;  /* 0x0000001f03037819 */ /* 0x000fc800000006ff */
[----:B------:R-:W1:Y:S02]  /*34c0*/  SYNCS.PHASECHK.TRANS64.TRYWAIT P0, [UR7], R3 ;  /* 0x00000003ff0075a7 */ /* 0x000e640008001107 */
[----:B-1----:R-:W-:Y:S05]  /*34d0*/  @!P0 BRA `(.L_x_54) ;  /* 0x0000005400748947 */ /* 0x002fea0003800000 */
.L_x_145:
[----:B------:R-:W-:Y:S01]  /*34e0*/  NOP ;  /* 0x0000000000007918 */ /* 0x000fe20000000000 */
[----:B-1----:R-:W1:Y:S01]  /*34f0*/  LDS R0, [UR5+0x14] ;  /* 0x00001405ff007984 */ /* 0x002e620008000800 */
[----:B------:R-:W-:Y:S01]  /*3500*/  ULOP3.LUT UR6, UR19, 0xffff, URZ, 0xc0, !UPT ;  /* 0x0000ffff13067892 */ /* 0x000fe2000f8ec0ff */
[----:B------:R-:W-:Y:S01]  /*3510*/  UMOV UR8, 0xffff ;  /* 0x0000ffff00087882 */ /* 0x000fe20000000000 */
[----:B------:R-:W-:Y:S02]  /*3520*/  UMOV UR4, 0x1 ;  /* 0x0000000100047882 */ /* 0x000fe40000000000 */
[----:B------:R-:W-:-:S04]  /*3530*/  USHF.R.U32.HI UR6, URZ, 0x5, UR6 ;  /* 0x00000005ff067899 */ /* 0x000fc80008011606 */
[----:B------:R-:W-:Y:S02]  /*3540*/  USHF.L.U32 UR8, UR8, UR6, URZ ;  /* 0x0000000608087299 */ /* 0x000fe400080006ff */
[----:B------:R-:W-:-:S04]  /*3550*/  USHF.L.U32 UR4, UR4, UR6, URZ ;  /* 0x0000000604047299 */ /* 0x000fc800080006ff */
[----:B-1----:R-:W-:-:S04]  /*3560*/  LOP3.LUT R0, R0, UR8, RZ, 0xc0, !PT ;  /* 0x0000000800007c12 */ /* 0x002fc8000f8ec0ff */
[----:B------:R-:W-:-:S13]  /*3570*/  ISETP.NE.AND P0, PT, R0, UR8, PT ;  /* 0x0000000800007c0c */ /* 0x000fda000bf05270 */
[----:B------:R-:W-:Y:S05]  /*3580*/  @P0 BRA `(.L_x_55) ;  /* 0x0000000000580947 */ /* 0x000fea0003800000 */
[----:B------:R-:W1:Y:S02]  /*3590*/  LDS R0, [UR5+0x18] ;  /* 0x00001805ff007984 */ /* 0x000e640008000800 */
[----:B-1----:R-:W-:-:S04]  /*35a0*/  LOP3.LUT R0, R0, UR4, RZ, 0xc0, !PT ;  /* 0x0000000400007c12 */ /* 0x002fc8000f8ec0ff */
[----:B------:R-:W-:-:S13]  /*35b0*/  ISETP.NE.AND P0, PT, R0, UR4, PT ;  /* 0x0000000400007c0c */ /* 0x000fda000bf05270 */
[----:B------:R-:W-:Y:S05]  /*35c0*/  @P0 BRA `(.L_x_56) ;  /* 0x00000000003c0947 */ /* 0x000fea0003800000 */
[----:B------:R-:W1:Y:S01]  /*35d0*/  S2R R2, SR_LANEID ;  /* 0x0000000000027919 */ /* 0x000e620000000000 */
[----:B------:R-:W-:Y:S01]  /*35e0*/  ULOP3.LUT UR8, URZ, UR8, URZ, 0x33, !UPT ;  /* 0x00000008ff087292 */ /* 0x000fe2000f8e33ff */
[----:B------:R-:W-:Y:S01]  /*35f0*/  LOP3.LUT R4, RZ, UR4, RZ, 0x33, !PT ;  /* 0x00000004ff047c12 */ /* 0x000fe2000f8e33ff */
[----:B------:R-:W-:Y:S02]  /*3600*/  VOTEU.ANY UR7, UPT, PT ;  /* 0x0000000000077886 */ /* 0x000fe400038e0100 */
[----:B------:R-:W-:Y:S01]  /*3610*/  UFLO.U32 UR7, UR7 ;  /* 0x00000007000772bd */ /* 0x000fe200080e0000 */
[----:B------:R-:W2:Y:S01]  /*3620*/  REDUX UR4, R4 ;  /* 0x00000000040473c4 */ /* 0x000ea20000000000 */
[----:B------:R-:W-:-:S06]  /*3630*/  IMAD.U32 R0, RZ, RZ, UR8 ;  /* 0x00000008ff007e24 */ /* 0x000fcc000f8e00ff */
[----:B------:R4:W-:Y:S01]  /*3640*/  UTCATOMSWS.AND URZ, UR8 ;  /* 0x0000000800ff79e3 */ /* 0x0009e20008000000 */
[----:B------:R-:W3:Y:S01]  /*3650*/  REDUX UR6, R0 ;  /* 0x00000000000673c4 */ /* 0x000ee20000000000 */
[----:B-1----:R-:W-:Y:S01]  /*3660*/  ISETP.EQ.U32.AND P0, PT, R2, UR7, PT ;  /* 0x0000000702007c0c */ /* 0x002fe2000bf02070 */
[----:B--2---:R-:W-:Y:S01]  /*3670*/  IMAD.U32 R2, RZ, RZ, UR4 ;  /* 0x00000004ff027e24 */ /* 0x004fe2000f8e00ff */
[----:B---3--:R-:W-:-:S11]  /*3680*/  MOV R3, UR6 ;  /* 0x0000000600037c02 */ /* 0x008fd60008000f00 */
[----:B------:R4:W-:Y:S04]  /*3690*/  @P0 ATOMS.AND RZ, [UR5+0x14], R3 ;  /* 0x00001403ffff098c */ /* 0x0009e8000a800005 */
[----:B------:R4:W-:Y:S01]  /*36a0*/  @P0 ATOMS.AND RZ, [UR5+0x18], R2 ;  /* 0x00001802ffff098c */ /* 0x0009e2000a800005 */
[----:B------:R-:W-:Y:S05]  /*36b0*/  BRA `(.L_x_57) ;  /* 0x0000000000147947 */ /* 0x000fea0003800000 */
.L_x_56:
[----:B------:R-:W-:Y:S02]  /*36c0*/  MOV R2, 0x36e0 ;  /* 0x000036e000027802 */ /* 0x000fe40000000f00 */
[----:B---3-5:R-:W-:Y:S05]  /*36d0*/  CALL.REL.NOINC `($__internal_0_$__cuda_sm10x_tcgen05_guardrail_trap_col_being_dealloced_not_returned_by_alloc) ;  /* 0x00000058005c7944 */ /* 0x028fea0003c00000 */
[----:B------:R-:W-:Y:S05]  /*36e0*/  BRA `(.L_x_57) ;  /* 0x0000000000087947 */ /* 0x000fea0003800000 */
.L_x_55:
[----:B------:R-:W-:Y:S02]  /*36f0*/  MOV R2, 0x3710 ;  /* 0x0000371000027802 */ /* 0x000fe40000000f00 */
[----:B---3-5:R-:W-:Y:S05]  /*3700*/  CALL.REL.NOINC `($__internal_2_$__cuda_sm10x_tcgen05_guardrail_trap_unallocated_columns_being_dealloced) ;  /* 0x0000005800687944 */ /* 0x028fea0003c00000 */
.L_x_57:
[----:B------:R-:W-:Y:S01]  /*3710*/  NOP ;  /* 0x0000000000007918 */ /* 0x000fe20000000000 */
[----:B----4-:R-:W-:Y:S05]  /*3720*/  EXIT ;  /* 0x000000000000794d */ /* 0x010fea0003800000 */
.L_x_41:
[----:B------:R-:W-:Y:S05]  /*3730*/  BRA.U !UP0, `(.L_x_58) ;  /* 0x0000001508547547 */ /* 0x000fea000b800000 */
[----:B------:R-:W1:Y:S01]  /*3740*/  LDC R0, c[0x0][0xd30] ;  /* 0x00034c00ff007b82 */ /* 0x000e620000000800 */
[----:B------:R-:W-:Y:S01]  /*3750*/  UMOV UR4, 0x400 ;  /* 0x0000040000047882 */ /* 0x000fe20000000000 */
[----:B------:R-:W-:Y:S01]  /*3760*/  HFMA2 R34, -RZ, RZ, 0, 0 ;  /* 0x00000000ff227431 */ /* 0x000fe200000001ff */
[----:B------:R-:W-:Y:S01]  /*3770*/  ULEA UR4, UR37, UR4, 0x18 ;  /* 0x0000000425047291 */ /* 0x000fe2000f8ec0ff */
[----:B------:R-:W-:Y:S01]  /*3780*/  IMAD.MOV.U32 R37, RZ, RZ, 0x1 ;  /* 0x00000001ff257424 */ /* 0x000fe200078e00ff */
[----:B------:R-:W-:Y:S01]  /*3790*/  UISETP.NE.AND UP0, UPT, UR8, 0x2, UPT ;  /* 0x000000020800788c */ /* 0x000fe2000bf05270 */
[----:B------:R-:W-:Y:S01]  /*37a0*/  IMAD.MOV.U32 R36, RZ, RZ, RZ ;  /* 0x000000ffff247224 */ /* 0x000fe200078e00ff */
[----:B------:R-:W-:Y:S01]  /*37b0*/  UIADD3 UR5, UPT, UPT, UR4, 0x68, URZ ;  /* 0x0000006804057890 */ /* 0x000fe2000fffe0ff */
[----:B------:R-:W2:Y:S01]  /*37c0*/  LDC R29, c[0x0][0x370] ;  /* 0x0000dc00ff1d7b82 */ /* 0x000ea20000000800 */
[----:B------:R-:W-:Y:S01]  /*37d0*/  MOV R31, 0x2000 ;  /* 0x00002000001f7802 */ /* 0x000fe20000000f00 */
[----:B------:R-:W-:-:S02]  /*37e0*/  UPLOP3.LUT UP1, UPT, UPT, UPT, UPT, 0x40, 0x4 ;  /* 0x000000000004789c */ /* 0x000fc40003f2e870 */
[----:B------:R-:W-:Y:S02]  /*37f0*/  USEL UR6, URZ, 0x1, UP0 ;  /* 0x00000001ff067887 */ /* 0x000fe40008000000 */
[----:B------:R-:W-:Y:S02]  /*3800*/  UIADD3 UR57, UPT, UPT, UR4, 0x50, URZ ;  /* 0x0000005004397890 */ /* 0x000fe4000fffe0ff */
[----:B------:R-:W4:Y:S01]  /*3810*/  LDC R8, c[0x0][0xd0c] ;  /* 0x00034300ff087b82 */ /* 0x000f220000000800 */
[----:B------:R-:W-:Y:S02]  /*3820*/  UIADD3 UR49, UPT, UPT, UR4, 0x58, URZ ;  /* 0x0000005804317890 */ /* 0x000fe4000fffe0ff */
[----:B------:R-:W-:Y:S02]  /*3830*/  UIADD3 UR41, UPT, UPT, UR4, 0x60, URZ ;  /* 0x0000006004297890 */ /* 0x000fe4000fffe0ff */
[----:B------:R-:W-:-:S03]  /*3840*/  UPRMT UR5, UR37, 0x654, UR5 ;  /* 0x0000065425057896 */ /* 0x000fc60008000005 */
[----:B------:R-:W2:Y:S01]  /*3850*/  LDC R28, c[0x0][0xd20] ;  /* 0x00034800ff1c7b82 */ /* 0x000ea20000000800 */
[----:B-1----:R-:W-:-:S07]  /*3860*/  ISETP.NE.AND P1, PT, R0, 0x1, PT ;  /* 0x000000010000780c */ /* 0x002fce0003f25270 */
[----:B------:R-:W1:Y:S08]  /*3870*/  LDC.64 R38, c[0x0][0x348] ;  /* 0x0000d200ff267b82 */ /* 0x000e700000000a00 */
[----:B------:R-:W1:Y:S08]  /*3880*/  LDC.64 R18, c[0x0][0xa88] ;  /* 0x0002a200ff127b82 */ /* 0x000e700000000a00 */
[----:B------:R-:W1:Y:S08]  /*3890*/  LDC.64 R22, c[0x0][0xd10] ;  /* 0x00034400ff167b82 */ /* 0x000e700000000a00 */
[----:B------:R-:W1:Y:S08]  /*38a0*/  LDC.64 R6, c[0x0][0xd18] ;  /* 0x00034600ff067b82 */ /* 0x000e700000000a00 */
[----:B------:R-:W1:Y:S08]  /*38b0*/  LDC.64 R4, c[0x0][0xd28] ;  /* 0x00034a00ff047b82 */ /* 0x000e700000000a00 */
[----:B------:R-:W1:Y:S08]  /*38c0*/  LDC.64 R20, c[0x0][0xa90] ;  /* 0x0002a400ff147b82 */ /* 0x000e700000000a00 */
[----:B--2-4-:R-:W1:Y:S02]  /*38d0*/  LDC R30, c[0x0][0x374] ;  /* 0x0000dd00ff1e7b82 */ /* 0x014e640000000800 */
.L_x_69:
[----:B------:R-:W-:Y:S02]  /*38e0*/  LEA R0, R36, UR4, 0x3 ;  /* 0x0000000424007c11 */ /* 0x000fe4000f8e18ff */
[----:B------:R-:W-:Y:S02]  /*38f0*/  SHF.L.U32 R3, R34, 0x1f, RZ ;  /* 0x0000001f22037819 */ /* 0x000fe400000006ff */
[----:B------:R-:W-:Y:S02]  /*3900*/  LEA R24, R36, UR4, 0x4 ;  /* 0x0000000424187c11 */ /* 0x000fe4000f8e20ff */
[----:B------:R-:W2:Y:S02]  /*3910*/  SYNCS.PHASECHK.TRANS64.TRYWAIT P0, [R0+URZ+0xa0], R3 ;  /* 0x0000a003000075a7 */ /* 0x000ea400080011ff */
[----:B--2-4-:R-:W-:Y:S05]  /*3920*/  @!P0 BRA `(.L_x_59) ;  /* 0x0000005000788947 */ /* 0x014fea0003800000 */
.L_x_146:
[----:B---3--:R-:W-:Y:S01]  /*3930*/  ISETP.GE.AND P0, PT, R2, 0x1, PT ;  /* 0x000000010200780c */ /* 0x008fe20003f06270 */
[----:B------:R-:W3:Y:S01]  /*3940*/  LDS.128 R24, [R24+0x110] ;  /* 0x0001100018187984 */ /* 0x000ee20000000c00 */
[----:B--2---:R-:W-:Y:S01]  /*3950*/  VIADD R0, R0, 0xb0 ;  /* 0x000000b000007836 */ /* 0x004fe20000000000 */
[----:B------:R-:W-:Y:S01]  /*3960*/  @!PT LDS RZ, [RZ] ;  /* 0x00000000fffff984 */ /* 0x000fe20000000800 */
[----:B------:R-:W-:Y:S01]  /*3970*/  @!PT LDS RZ, [RZ] ;  /* 0x00000000fffff984 */ /* 0x000fe20000000800 */
[----:B------:R-:W-:Y:S01]  /*3980*/  @!PT LDS RZ, [RZ] ;  /* 0x00000000fffff984 */ /* 0x000fe20000000800 */
[----:B------:R-:W-:Y:S01]  /*3990*/  @!PT LDS RZ, [RZ] ;  /* 0x00000000fffff984 */ /* 0x000fe20000000800 */
[----:B------:R2:W-:Y:S06]  /*39a0*/  MEMBAR.ALL.CTA ;  /* 0x0000000000007992 */ /* 0x0005ec0000008000 */
[----:B--2---:R-:W2:Y:S01]  /*39b0*/  FENCE.VIEW.ASYNC.S ;  /* 0x00000000000073c6 */ /* 0x004ea20000000000 */
[----:B------:R-:W-:Y:S04]  /*39c0*/  PRMT R0, RZ, 0x654, R0 ;  /* 0x00000654ff007816 */ /* 0x000fe80000000000 */
[----:B--2---:R2:W-:Y:S01]  /*39d0*/  SYNCS.ARRIVE.TRANS64.RED.A1T0 RZ, [R0+URZ], RZ ;  /* 0x000000ff00ff79a7 */ /* 0x0045e200081004ff */
[----:B---3--:R-:W-:Y:S11]  /*39e0*/  LOP3.LUT P3, RZ, R26, 0x1, RZ, 0xc0, !PT ;  /* 0x000000011aff7812 */ /* 0x008ff6000786c0ff */
[----:B------:R-:W-:Y:S02]  /*39f0*/  @!UPT UIADD3 URZ, UPT, UPT, URZ, URZ, URZ ;  /* 0x000000fffffff290 */ /* 0x000fe4000fffe0ff */
[----:B------:R-:W-:Y:S02]  /*3a00*/  @P3 MOV R13, R24 ;  /* 0x00000018000d3202 */ /* 0x000fe40000000f00 */
[----:B------:R-:W-:Y:S01]  /*3a10*/  @P3 LOP3.LUT R10, R25, 0xffff, RZ, 0xc0, !PT ;  /* 0x0000ffff190a3812 */ /* 0x000fe200078ec0ff */
[----:B--2---:R-:W-:Y:S06]  /*3a20*/  @!P0 BRA `(.L_x_60) ;  /* 0x0000000000a48947 */ /* 0x004fec0003800000 */
[----:B-1----:R-:W-:Y:S01]  /*3a30*/  IMAD.HI.U32 R41, R30, R7, RZ ;  /* 0x000000071e297227 */ /* 0x002fe200078e00ff */
[----:B------:R-:W-:Y:S02]  /*3a40*/  ISETP.NE.AND P0, PT, R6, 0x1, PT ;  /* 0x000000010600780c */ /* 0x000fe40003f05270 */
[----:B------:R-:W-:Y:S01]  /*3a50*/  ISETP.NE.AND P2, PT, R2, 0x1, PT ;  /* 0x000000010200780c */ /* 0x000fe20003f45270 */
[----:B------:R-:W-:Y:S01]  /*3a60*/  IMAD.HI.U32 R40, R29, R22, RZ ;  /* 0x000000161d287227 */ /* 0x000fe200078e00ff */
[----:B------:R-:W-:Y:S02]  /*3a70*/  SHF.R.U32.HI R41, RZ, R28, R41 ;  /* 0x0000001cff297219 */ /* 0x000fe40000011629 */
[----:B------:R-:W-:Y:S01]  /*3a80*/  ISETP.NE.AND P4, PT, R8, 0x1, PT ;  /* 0x000000010800780c */ /* 0x000fe20003f85270 */
[----:B------:R-:W-:Y:S01]  /*3a90*/  IMAD.HI.U32 R42, R13, R22, RZ ;  /* 0x000000160d2a7227 */ /* 0x000fe200078e00ff */
[----:B------:R-:W-:Y:S02]  /*3aa0*/  SHF.R.U32.HI R40, RZ, R23, R40 ;  /* 0x00000017ff287219 */ /* 0x000fe40000011628 */
[----:B------:R-:W-:Y:S01]  /*3ab0*/  SEL R3, R30, R41, !P0 ;  /* 0x000000291e037207 */ /* 0x000fe20004000000 */
[C---:B------:R-:W-:Y:S01]  /*3ac0*/  IMAD.HI.U32 R41, R10.reuse, R7, RZ ;  /* 0x000000070a297227 */ /* 0x040fe200078e00ff */
[----:B------:R-:W-:Y:S02]  /*3ad0*/  SEL R11, R29, R40, !P4 ;  /* 0x000000281d0b7207 */ /* 0x000fe40006000000 */
[----:B------:R-:W-:Y:S01]  /*3ae0*/  SHF.R.U32.HI R42, RZ, R23, R42 ;  /* 0x00000017ff2a7219 */ /* 0x000fe2000001162a */
[----:B------:R-:W-:Y:S01]  /*3af0*/  IMAD.HI.U32 R44, R3, R4, RZ ;  /* 0x00000004032c7227 */ /* 0x000fe200078e00ff */
[----:B------:R-:W-:Y:S03]  /*3b00*/  SHF.R.U32.HI R41, RZ, R28, R41 ;  /* 0x0000001cff297219 */ /* 0x000fe60000011629 */
[----:B------:R-:W-:Y:S01]  /*3b10*/  IMAD.HI.U32 R40, R11, R4, RZ ;  /* 0x000000040b287227 */ /* 0x000fe200078e00ff */
[----:B------:R-:W-:Y:S02]  /*3b20*/  @P2 SHF.R.U32.HI R3, RZ, R5, R44 ;  /* 0x00000005ff032219 */ /* 0x000fe4000001162c */
[----:B------:R-:W-:Y:S02]  /*3b30*/  SEL R9, R10, R41, !P0 ;  /* 0x000000290a097207 */ /* 0x000fe40004000000 */
[----:B------:R-:W-:Y:S01]  /*3b40*/  @P2 SHF.R.U32.HI R11, RZ, R5, R40 ;  /* 0x00000005ff0b2219 */ /* 0x000fe20000011628 */
[C---:B------:R-:W-:Y:S01]  /*3b50*/  IMAD R12, R2.reuse, R3, RZ ;  /* 0x00000003020c7224 */ /* 0x040fe200078e02ff */
[----:B------:R-:W-:Y:S01]  /*3b60*/  SEL R3, R13, R42, !P4 ;  /* 0x0000002a0d037207 */ /* 0x000fe20006000000 */
[C---:B------:R-:W-:Y:S03]  /*3b70*/  IMAD.HI.U32 R16, R9.reuse, R4, RZ ;  /* 0x0000000409107227 */ /* 0x040fe600078e00ff */
[----:B------:R-:W-:Y:S01]  /*3b80*/  ISETP.GE.AND P0, PT, R9, R12, PT ;  /* 0x0000000c0900720c */ /* 0x000fe20003f06270 */
[C---:B------:R-:W-:Y:S01]  /*3b90*/  IMAD R14, R2.reuse, R11, RZ ;  /* 0x0000000b020e7224 */ /* 0x040fe200078e02ff */
[----:B------:R-:W-:Y:S04]  /*3ba0*/  SHF.R.U32.HI R16, RZ, R5, R16 ;  /* 0x00000005ff107219 */ /* 0x000fe80000011610 */
[----:B------:R-:W-:Y:S02]  /*3bb0*/  ISETP.GE.OR P0, PT, R3, R14, P0 ;  /* 0x0000000e0300720c */ /* 0x000fe40000706670 */
[----:B------:R-:W-:Y:S05]  /*3bc0*/  SEL R17, R9, R16, !P2 ;  /* 0x0000001009117207 */ /* 0x000fea0005000000 */
[----:B------:R-:W-:Y:S04]  /*3bd0*/  IMAD.MOV R15, RZ, RZ, -R17 ;  /* 0x000000ffff0f7224 */ /* 0x000fe800078e0a11 */
[----:B------:R-:W-:Y:S02]  /*3be0*/  IMAD R15, R2, R15, R9 ;  /* 0x0000000f020f7224 */ /* 0x000fe400078e0209 */
[C---:B------:R-:W-:Y:S05]  /*3bf0*/  @!P0 IMAD.HI.U32 R12, R3.reuse, R4, RZ ;  /* 0x00000004030c8227 */ /* 0x040fea00078e00ff */
[----:B------:R-:W-:Y:S04]  /*3c00*/  @!P0 SHF.R.U32.HI R12, RZ, R5, R12 ;  /* 0x00000005ff0c8219 */ /* 0x000fe8000001160c */
[----:B------:R-:W-:Y:S01]  /*3c10*/  @!P0 SEL R0, R3, R12, !P2 ;  /* 0x0000000c03008207 */ /* 0x000fe20005000000 */
[----:B------:R-:W-:Y:S03]  /*3c20*/  IMAD.MOV R12, RZ, RZ, -R3 ;  /* 0x000000ffff0c7224 */ /* 0x000fe600078e0a03 */
[----:B------:R-:W-:Y:S01]  /*3c30*/  @!P0 IADD3 R16, PT, PT, R17, -R0, RZ ;  /* 0x8000000011108210 */ /* 0x000fe20007ffe0ff */
[----:B------:R-:W-:Y:S01]  /*3c40*/  @!P0 IMAD R0, R11, R15, R0 ;  /* 0x0000000f0b008224 */ /* 0x000fe200078e0200 */
[----:B------:R-:W-:Y:S01]  /*3c50*/  IADD3 R11, PT, PT, -R9, RZ, RZ ;  /* 0x000000ff090b7210 */ /* 0x000fe20007ffe1ff */
[----:B------:R-:W-:Y:S02]  /*3c60*/  IMAD R13, R8, R12, R13 ;  /* 0x0000000c080d7224 */ /* 0x000fe400078e020d */
[----:B------:R-:W-:Y:S02]  /*3c70*/  @!P0 IMAD R9, R16, R2, R3 ;  /* 0x0000000210098224 */ /* 0x000fe400078e0203 */
[----:B------:R-:W-:Y:S02]  /*3c80*/  @!P0 IMAD.MOV.U32 R3, RZ, RZ, R0 ;  /* 0x000000ffff038224 */ /* 0x000fe400078e0000 */
[----:B------:R-:W-:Y:S02]  /*3c90*/  IMAD R10, R6, R11, R10 ;  /* 0x0000000b060a7224 */ /* 0x000fe400078e020a */
[----:B------:R-:W-:Y:S02]  /*3ca0*/  IMAD R13, R3, R8, R13 ;  /* 0x00000008030d7224 */ /* 0x000fe400078e020d */
[----:B------:R-:W-:Y:S02]  /*3cb0*/  IMAD R10, R9, R6, R10 ;  /* 0x00000006090a7224 */ /* 0x000fe400078e020a */
.L_x_60:
[----:B------:R-:W-:Y:S05]  /*3cc0*/  BRA.U UP1, `(.L_x_61) ;  /* 0x0000000101107547 */ /* 0x000fea000b800000 */
[----:B------:R-:W-:Y:S04]  /*3cd0*/  MOV R0, UR6 ;  /* 0x0000000600007c02 */ /* 0x000fe80008000f00 */
[----:B------:R-:W-:Y:S04]  /*3ce0*/  SHF.L.U32 R3, R0, 0x1f, RZ ;  /* 0x0000001f00037819 */ /* 0x000fe800000006ff */
[----:B------:R-:W2:Y:S02]  /*3cf0*/  SYNCS.PHASECHK.TRANS64.TRYWAIT P0, [UR4+0x98], R3 ;  /* 0x00009803ff0075a7 */ /* 0x000ea40008001104 */
[----:B--2---:R-:W-:Y:S05]  /*3d00*/  @!P0 BRA `(.L_x_62) ;  /* 0x0000004c00948947 */ /* 0x004fea0003800000 */
.L_x_61:
[C---:B-1----:R-:W-:Y:S01]  /*3d10*/  ISETP.NE.U32.AND P0, PT, R20.reuse, RZ, PT ;  /* 0x000000ff1400720c */ /* 0x042fe20003f05070 */
[----:B------:R-:W-:Y:S01]  /*3d20*/  USHF.L.U32 UR58, UR11, 0x7, URZ ;  /* 0x000000070b3a7899 */ /* 0x000fe200080006ff */
[----:B------:R-:W-:Y:S02]  /*3d30*/  R2UR UR59, R33 ;  /* 0x00000000213b72ca */ /* 0x000fe400000e0000 */
[----:B------:R-:W-:Y:S02]  /*3d40*/  ISETP.NE.AND.EX P0, PT, R21, RZ, PT, P0 ;  /* 0x000000ff1500720c */ /* 0x000fe40003f05300 */
[----:B------:R-:W-:Y:S02]  /*3d50*/  ISETP.NE.U32.AND P2, PT, R20, RZ, PT ;  /* 0x000000ff1400720c */ /* 0x000fe40003f45070 */
[----:B------:R-:W-:Y:S02]  /*3d60*/  SHF.L.U32 R11, R37, 0x1f, RZ ;  /* 0x0000001f250b7819 */ /* 0x000fe400000006ff */
[----:B------:R-:W-:Y:S05]  /*3d70*/  ISETP.NE.AND.EX P2, PT, R21, RZ, PT, P2 ;  /* 0x000000ff1500720c */ /* 0x000fea0003f45320 */
[----:B------:R-:W-:Y:S02]  /*3d80*/  USHF.L.U32 UR59, UR59, 0x6, URZ ;  /* 0x000000063b3b7899 */ /* 0x000fe400080006ff */
[----:B------:R-:W-:Y:S10]  /*3d90*/  @!P0 BRA `(.L_x_63) ;  /* 0x00000000002c8947 */ /* 0x000ff40003800000 */
[----:B------:R-:W-:Y:S01]  /*3da0*/  ISETP.NE.U32.AND P0, PT, R18, RZ, PT ;  /* 0x000000ff1200720c */ /* 0x000fe20003f05070 */
[----:B------:R-:W-:Y:S03]  /*3db0*/  IMAD.MOV.U32 R59, RZ, RZ, 0x1 ;  /* 0x00000001ff3b7424 */ /* 0x000fe600078e00ff */
[----:B------:R-:W-:Y:S11]  /*3dc0*/  ISETP.NE.AND.EX P0, PT, R19, RZ, PT, P0 ;  /* 0x000000ff1300720c */ /* 0x000ff60003f05300 */
[----:B------:R-:W-:Y:S02]  /*3dd0*/  @!UPT UIADD3 URZ, UPT, UPT, URZ, URZ, URZ ;  /* 0x000000fffffff290 */ /* 0x000fe4000fffe0ff */
[----:B------:R-:W1:Y:S01]  /*3de0*/  @P0 LDC.64 R14, c[0x0][0xa88] ;  /* 0x0002a200ff0e0b82 */ /* 0x000e620000000a00 */
[----:B--2---:R-:W-:Y:S04]  /*3df0*/  @P0 IMAD R0, R20, UR36, RZ ;  /* 0x0000002414000c24 */ /* 0x004fe8000f8e02ff */
[----:B-1----:R-:W-:Y:S04]  /*3e00*/  @P0 IMAD.WIDE R14, R0, 0x4, R14 ;  /* 0x00000004000e0825 */ /* 0x002fe800078e020e */
[----:B------:R-:W-:Y:S01]  /*3e10*/  HFMA2 R0, -RZ, RZ, 0, 5.9604644775390625e-08 ;  /* 0x00000001ff007431 */ /* 0x000fe200000001ff */
[----:B-----5:R1:W5:Y:S04]  /*3e20*/  @P0 LDG.E R35, desc[UR38][R14.64] ;  /* 0x000000260e230981 */ /* 0x020368000c1e1900 */
[----:B------:R-:W-:Y:S01]  /*3e30*/  @!P0 PRMT R59, R0, 0x7610, R59 ;  /* 0x00007610003b8816 */ /* 0x000fe2000000003b */
[----:B-1----:R-:W3:Y:S06]  /*3e40*/  @!P0 LDC R35, c[0x0][0xa80] ;  /* 0x0002a000ff238b82 */ /* 0x002eec0000000800 */
.L_x_63:
[----:B---3-5:R-:W-:Y:S01]  /*3e50*/  @!P2 FSETP.EQ.AND P0, PT, R35, RZ, PT ;  /* 0x000000ff2300a20b */ /* 0x028fe20003f02000 */
[----:B------:R-:W-:Y:S01]  /*3e60*/  @!UPT UIADD3 URZ, UPT, UPT, URZ, URZ, URZ ;  /* 0x000000fffffff290 */ /* 0x000fe2000fffe0ff */
[----:B------:R-:W-:Y:S11]  /*3e70*/  @!P2 BRA `(.L_x_64) ;  /* 0x000000000018a947 */ /* 0x000ff60003800000 */
[----:B------:R-:W-:Y:S02]  /*3e80*/  LOP3.LUT P2, RZ, R59, 0xff, RZ, 0xc0, !PT ;  /* 0x000000ff3bff7812 */ /* 0x000fe4000784c0ff */
[----:B------:R-:W-:Y:S04]  /*3e90*/  ISETP.NE.U32.AND P0, PT, R18, RZ, PT ;  /* 0x000000ff1200720c */ /* 0x000fe80003f05070 */
[----:B------:R-:W-:Y:S04]  /*3ea0*/  ISETP.NE.AND.EX P0, PT, R19, RZ, PT, P0 ;  /* 0x000000ff1300720c */ /* 0x000fe80003f05300 */
[----:B------:R-:W-:Y:S03]  /*3eb0*/  PLOP3.LUT P0, PT, P0, PT, PT, 0x8, 0x80 ;  /* 0x000000000080781c */ /* 0x000fe6000070e170 */
[----:B------:R-:W-:Y:S11]  /*3ec0*/  @P2 FSETP.EQ.AND P0, PT, R35, RZ, PT ;  /* 0x000000ff2300220b */ /* 0x000ff60003f02000 */
[----:B------:R-:W-:Y:S02]  /*3ed0*/  @!UPT UIADD3 URZ, UPT, UPT, URZ, URZ, URZ ;  /* 0x000000fffffff290 */ /* 0x000fe4000fffe0ff */
.L_x_64:
[----:B------:R-:W1:Y:S01]  /*3ee0*/  SYNCS.PHASECHK.TRANS64.TRYWAIT P2, [UR4+0x70], R11 ;  /* 0x0000700bff0075a7 */ /* 0x000e620008041104 */
[----:B------:R-:W-:Y:S04]  /*3ef0*/  ELECT P4, URZ, PT ;  /* 0x0000000000ff782f */ /* 0x000fe80003880000 */
[----:B------:R-:W-:Y:S11]  /*3f00*/  PLOP3.LUT P4, PT, P0, P4, PT, 0xf2, 0x2f ;  /* 0x00000000002f781c */ /* 0x000ff60000789e72 */
[----:B------:R-:W-:Y:S02]  /*3f10*/  @!UPT UIADD3 URZ, UPT, UPT, URZ, URZ, URZ ;  /* 0x000000fffffff290 */ /* 0x000fe4000fffe0ff */
[----:B------:R-:W-:Y:S05]  /*3f20*/  @!P4 IADD3 R9, P0, PT, R38, 0x780, RZ ;  /* 0x000007802609c810 */ /* 0x000fea0007f1e0ff */
[----:B--2---:R-:W-:Y:S01]  /*3f30*/  @!P4 IMAD.X R3, RZ, RZ, R39, P0 ;  /* 0x000000ffff03c224 */ /* 0x004fe200000e0627 */
[----:B-1----:R-:W-:Y:S07]  /*3f40*/  @!P2 BRA `(.L_x_65) ;  /* 0x0000004c001ca947 */ /* 0x002fee0003800000 */
.L_x_149:
[----:B------:R-:W-:Y:S01]  /*3f50*/  @!P4 R2UR UR8, R9 ;  /* 0x000000000908c2ca */ /* 0x000fe200000e0000 */
[----:B------:R-:W-:Y:S01]  /*3f60*/  VOTEU.ALL UP3, P4 ;  /* 0x0000000000ff7886 */ /* 0x000fe20002060000 */
[----:B------:R-:W-:Y:S01]  /*3f70*/  @!P4 R2UR UR7, R3 ;  /* 0x000000000307c2ca */ /* 0x000fe200000e0000 */
[----:B------:R-:W-:Y:S01]  /*3f80*/  VOTEU.ALL UP2, P4 ;  /* 0x0000000000ff7886 */ /* 0x000fe20002040000 */
[----:B------:R-:W-:Y:S01]  /*3f90*/  UMOV UR14, 0x0 ;  /* 0x00000000000e7882 */ /* 0x000fe20000000000 */
[----:B------:R-:W-:Y:S01]  /*3fa0*/  UMOV UR15, 0x10000000 ;  /* 0x10000000000f7882 */ /* 0x000fe20000000000 */
[----:B------:R-:W-:Y:S01]  /*3fb0*/  @!UP3 UIADD3 UR56, UPT, UPT, UR4, 0x200, URZ ;  /* 0x000002000438b890 */ /* 0x000fe2000fffe0ff */
[----:B-1----:R-:W-:Y:S01]  /*3fc0*/  @!P4 IMAD.MOV.U32 R0, RZ, RZ, 0x2000 ;  /* 0x00002000ff00c424 */ /* 0x002fe200078e00ff */
[----:B------:R-:W-:Y:S01]  /*3fd0*/  UMOV UR60, UR36 ;  /* 0x00000024003c7c82 */ /* 0x000fe20008000000 */
[----:B------:R-:W-:Y:S01]  /*3fe0*/  @!UP3 UIADD3 UR26, UPT, UPT, UR58, 0x20, URZ ;  /* 0x000000203a1ab890 */ /* 0x000fe2000fffe0ff */
[----:B------:R-:W-:Y:S01]  /*3ff0*/  @!P4 IADD3 R9, P0, PT, R38, 0x780, RZ ;  /* 0x000007802609c810 */ /* 0x000fe20007f1e0ff */
[----:B------:R-:W-:Y:S02]  /*4000*/  @!UP3 UIADD3 UR24, UPT, UPT, UR4, 0xa00, URZ ;  /* 0x00000a000418b890 */ /* 0x000fe4000fffe0ff */
[----:B------:R-:W-:Y:S01]  /*4010*/  IMAD.U32 R14, RZ, RZ, UR8 ;  /* 0x00000008ff0e7e24 */ /* 0x000fe2000f8e00ff */
[----:B------:R-:W-:Y:S01]  /*4020*/  VOTEU.ALL UP1, P4 ;  /* 0x0000000000ff7886 */ /* 0x000fe20002020000 */
[----:B------:R-:W-:Y:S01]  /*4030*/  IMAD.U32 R15, RZ, RZ, UR7 ;  /* 0x00000007ff0f7e24 */ /* 0x000fe2000f8e00ff */
[----:B------:R-:W-:Y:S01]  /*4040*/  UMOV UR25, UR57 ;  /* 0x0000003900197c82 */ /* 0x000fe20008000000 */
[----:B------:R-:W-:Y:S01]  /*4050*/  UMOV UR27, UR59 ;  /* 0x0000003b001b7c82 */ /* 0x000fe20008000000 */
[----:B------:R-:W-:Y:S01]  /*4060*/  @!P4 R2UR UR22, R14 ;  /* 0x000000000e16c2ca */ /* 0x000fe200000e0000 */
[----:B------:R-:W-:Y:S01]  /*4070*/  UMOV UR28, UR36 ;  /* 0x00000024001c7c82 */ /* 0x000fe20008000000 */
[----:B------:R-:W-:Y:S01]  /*4080*/  @!P4 R2UR UR23, R15 ;  /* 0x000000000f17c2ca */ /* 0x000fe200000e0000 */
[----:B------:R-:W-:Y:S01]  /*4090*/  @!UP3 UIADD3 UR18, UPT, UPT, UR58, 0x40, URZ ;  /* 0x000000403a12b890 */ /* 0x000fe2000fffe0ff */
[----:B------:R-:W-:Y:S01]  /*40a0*/  @!P4 IMAD.X R3, RZ, RZ, R39, P0 ;  /* 0x000000ffff03c224 */ /* 0x000fe200000e0627 */
[----:B------:R-:W-:Y:S01]  /*40b0*/  @!UP3 UIADD3 UR16, UPT, UPT, UR4, 0x1200, URZ ;  /* 0x000012000410b890 */ /* 0x000fe2000fffe0ff */
[----:B------:R-:W-:Y:S01]  /*40c0*/  VOTEU.ALL UP0, P4 ;  /* 0x0000000000ff7886 */ /* 0x000fe20002000000 */
[----:B------:R-:W-:Y:S01]  /*40d0*/  UMOV UR17, UR57 ;  /* 0x0000003900117c82 */ /* 0x000fe20008000000 */
[----:B------:R-:W-:Y:S01]  /*40e0*/  UMOV UR19, UR59 ;  /* 0x0000003b00137c82 */ /* 0x000fe20008000000 */
[----:B------:R-:W-:Y:S01]  /*40f0*/  UMOV UR20, UR36 ;  /* 0x0000002400147c82 */ /* 0x000fe20008000000 */
[----:B------:R-:W-:Y:S02]  /*4100*/  @!UP3 UIADD3 UR10, UPT, UPT, UR58, 0x60, URZ ;  /* 0x000000603a0ab890 */ /* 0x000fe4000fffe0ff */
[----:B------:R-:W-:Y:S03]  /*4110*/  @!UP3 UIADD3 UR8, UPT, UPT, UR4, 0x1a00, URZ ;  /* 0x00001a000408b890 */ /* 0x000fe6000fffe0ff */
[----:B------:R1:W-:Y:S01]  /*4120*/  @!UP2 UTMALDG.3D [UR56], [UR22], desc[UR14] ;  /* 0x00000e381600a5b4 */ /* 0x0003e20008011000 */
[----:B------:R-:W-:Y:S01]  /*4130*/  UMOV UR9, UR57 ;  /* 0x0000003900097c82 */ /* 0x000fe20008000000 */
[----:B------:R-:W-:Y:S01]  /*4140*/  UMOV UR11, UR59 ;  /* 0x0000003b000b7c82 */ /* 0x000fe20008000000 */
[----:B------:R-:W-:Y:S01]  /*4150*/  UMOV UR12, UR36 ;  /* 0x00000024000c7c82 */ /* 0x000fe20008000000 */
[----:B------:R-:W-:Y:S01]  /*4160*/  UPRMT UR7, UR37, 0x654, UR57 ;  /* 0x0000065425077896 */ /* 0x000fe20008000039 */
[----:B------:R1:W-:Y:S01]  /*4170*/  @!UP1 UTMALDG.3D [UR24], [UR22], desc[UR14] ;  /* 0x00000e18160095b4 */ /* 0x0003e20008011000 */
[----:B------:R-:W-:Y:S01]  /*4180*/  VOTEU.ALL UP1, P4 ;  /* 0x0000000000ff7886 */ /* 0x000fe20002020000 */
[----:B------:R1:W-:Y:S04]  /*4190*/  @!UP0 UTMALDG.3D [UR16], [UR22], desc[UR14] ;  /* 0x00000e10160085b4 */ /* 0x0003e80008011000 */
[----:B------:R1:W-:Y:S01]  /*41a0*/  @!UP1 UTMALDG.3D [UR8], [UR22], desc[UR14] ;  /* 0x00000e08160095b4 */ /* 0x0003e20008011000 */
[----:B------:R1:W-:Y:S01]  /*41b0*/  @!P4 SYNCS.ARRIVE.TRANS64.RED.A0TR RZ, [UR4+0x50], R0 ;  /* 0x00005000ffffc9a7 */ /* 0x0003e20008300404 */
[----:B------:R-:W-:Y:S01]  /*41c0*/  SYNCS.ARRIVE.TRANS64.RED.A1T0 RZ, [UR7], RZ ;  /* 0x000000ffffff79a7 */ /* 0x000fe20008100407 */
[----:B------:R-:W2:Y:S02]  /*41d0*/  SYNCS.PHASECHK.TRANS64.TRYWAIT P2, [UR4+0x78], R11 ;  /* 0x0000780bff0075a7 */ /* 0x000ea40008041104 */
[----:B-12---:R-:W-:Y:S05]  /*41e0*/  @!P2 BRA `(.L_x_66) ;  /* 0x00000048008ca947 */ /* 0x006fea0003800000 */
.L_x_151:
        /* <DEDUP_REMOVED lines=8> */
[----:B------:R-:W-:Y:S01]  /*4270*/  @!UP3 UIADD3 UR48, UPT, UPT, UR4, 0x2200, URZ ;  /* 0x000022000430b890 */ /* 0x000fe2000fffe0ff */
[----:B------:R-:W-:Y:S01]  /*4280*/  @!P4 IADD3 R40, P0, PT, R38, 0x780, RZ ;  /* 0x000007802628c810 */ /* 0x000fe20007f1e0ff */
[----:B------:R-:W-:Y:S01]  /*4290*/  UMOV UR50, UR58 ;  /* 0x0000003a00327c82 */ /* 0x000fe20008000000 */
[----:B------:R-:W-:Y:S01]  /*42a0*/  UMOV UR52, UR36 ;  /* 0x0000002400347c82 */ /* 0x000fe20008000000 */
[----:B------:R-:W-:Y:S01]  /*42b0*/  @!UP3 UIADD3 UR26, UPT, UPT, UR58, 0x20, URZ ;  /* 0x000000203a1ab890 */ /* 0x000fe2000fffe0ff */
[----:B------:R-:W-:Y:S01]  /*42c0*/  IMAD.U32 R14, RZ, RZ, UR8 ;  /* 0x00000008ff0e7e24 */ /* 0x000fe2000f8e00ff */
[----:B------:R-:W-:Y:S01]  /*42d0*/  @!UP3 UIADD3 UR24, UPT, UPT, UR4, 0x2a00, URZ ;  /* 0x00002a000418b890 */ /* 0x000fe2000fffe0ff */
[----:B------:R-:W-:Y:S01]  /*42e0*/  IMAD.U32 R15, RZ, RZ, UR7 ;  /* 0x00000007ff0f7e24 */ /* 0x000fe2000f8e00ff */
[----:B------:R-:W-:Y:S01]  /*42f0*/  VOTEU.ALL UP1, P4 ;  /* 0x0000000000ff7886 */ /* 0x000fe20002020000 */
[----:B------:R-:W-:Y:S01]  /*4300*/  UMOV UR25, UR49 ;  /* 0x0000003100197c82 */ /* 0x000fe20008000000 */
[----:B------:R-:W-:Y:S01]  /*4310*/  @!P4 R2UR UR22, R14 ;  /* 0x000000000e16c2ca */ /* 0x000fe200000e0000 */
[----:B------:R-:W-:Y:S01]  /*4320*/  UMOV UR28, UR36 ;  /* 0x00000024001c7c82 */ /* 0x000fe20008000000 */
[----:B------:R-:W-:Y:S01]  /*4330*/  @!P4 R2UR UR23, R15 ;  /* 0x000000000f17c2ca */ /* 0x000fe200000e0000 */
[----:B------:R-:W-:Y:S01]  /*4340*/  UMOV UR27, UR51 ;  /* 0x00000033001b7c82 */ /* 0x000fe20008000000 */
        /* <DEDUP_REMOVED lines=8> */
[----:B------:R-:W-:Y:S02]  /*43d0*/  @!UP3 UIADD3 UR8, UPT, UPT, UR4, 0x3a00, URZ ;  /* 0x00003a000408b890 */ /* 0x000fe4000fffe0ff */
        /* <DEDUP_REMOVED lines=13> */
.L_x_153:
[----:B------:R-:W2:Y:S01]  /*44b0*/  LDC.64 R16, c[0x0][0xd10] ;  /* 0x00034400ff107b82 */ /* 0x000ea20000000a00 */
[----:B------:R-:W-:Y:S01]  /*44c0*/  @!P4 R2UR UR8, R40 ;  /* 0x000000002808c2ca */ /* 0x000fe200000e0000 */
[----:B------:R-:W-:Y:S01]  /*44d0*/  VOTEU.ALL UP3, P4 ;  /* 0x0000000000ff7886 */ /* 0x000fe20002060000 */
[----:B------:R-:W-:Y:S01]  /*44e0*/  @!P4 R2UR UR7, R33 ;  /* 0x000000002107c2ca */ /* 0x000fe200000e0000 */
[----:B------:R-:W-:Y:S01]  /*44f0*/  VOTEU.ALL UP2, P4 ;  /* 0x0000000000ff7886 */ /* 0x000fe20002040000 */
[----:B------:R-:W-:Y:S03]  /*4500*/  UMOV UR14, 0x0 ;  /* 0x00000000000e7882 */ /* 0x000fe60000000000 */
[----:B------:R-:W3:Y:S01]  /*4510*/  LDC.64 R14, c[0x0][0xd18] ;  /* 0x00034600ff0e7b82 */ /* 0x000ee20000000a00 */
[----:B------:R-:W-:Y:S01]  /*4520*/  @!UP3 UIADD3 UR43, UPT, UPT, UR59, 0x20, URZ ;  /* 0x000000203b2bb890 */ /* 0x000fe2000fffe0ff */
[----:B------:R-:W-:Y:S01]  /*4530*/  @!P4 IMAD.MOV.U32 R33, RZ, RZ, 0x2000 ;  /* 0x00002000ff21c424 */ /* 0x000fe200078e00ff */
[----:B------:R-:W-:Y:S01]  /*4540*/  @!UP3 UIADD3 UR40, UPT, UPT, UR4, 0x4200, URZ ;  /* 0x000042000428b890 */ /* 0x000fe2000fffe0ff */
[----:B------:R-:W-:Y:S01]  /*4550*/  @P3 SHF.R.U32.HI R32, RZ, 0x10, R25 ;  /* 0x00000010ff203819 */ /* 0x000fe20000011619 */
[----:B------:R-:W-:Y:S03]  /*4560*/  UMOV UR15, 0x10000000 ;  /* 0x10000000000f7882 */ /* 0x000fe60000000000 */
[----:B-1----:R-:W1:Y:S01]  /*4570*/  @!P1 LDC R0, c[0x0][0xd20] ;  /* 0x00034800ff009b82 */ /* 0x002e620000000800 */
[----:B------:R-:W-:Y:S01]  /*4580*/  UMOV UR42, UR58 ;  /* 0x0000003a002a7c82 */ /* 0x000fe20008000000 */
[----:B------:R-:W-:Y:S01]  /*4590*/  IMAD.U32 R40, RZ, RZ, UR8 ;  /* 0x00000008ff287e24 */ /* 0x000fe2000f8e00ff */
[----:B------:R-:W-:Y:S05]  /*45a0*/  UMOV UR44, UR36 ;  /* 0x00000024002c7c82 */ /* 0x000fea0008000000 */
[----:B------:R-:W4:Y:S01]  /*45b0*/  @!P1 LDC R3, c[0x0][0xd0c] ;  /* 0x00034300ff039b82 */ /* 0x000f220000000800 */
[----:B------:R-:W-:Y:S01]  /*45c0*/  IMAD.U32 R41, RZ, RZ, UR7 ;  /* 0x00000007ff297e24 */ /* 0x000fe2000f8e00ff */
[----:B------:R-:W-:Y:S01]  /*45d0*/  @!UP3 UIADD3 UR26, UPT, UPT, UR58, 0x20, URZ ;  /* 0x000000203a1ab890 */ /* 0x000fe2000fffe0ff */
[----:B------:R-:W-:Y:S01]  /*45e0*/  @!P4 R2UR UR22, R40 ;  /* 0x000000002816c2ca */ /* 0x000fe200000e0000 */
[----:B------:R-:W-:Y:S01]  /*45f0*/  @!UP3 UIADD3 UR24, UPT, UPT, UR4, 0x4a00, URZ ;  /* 0x00004a000418b890 */ /* 0x000fe2000fffe0ff */
[----:B------:R-:W-:Y:S01]  /*4600*/  VIADD R36, R36, 0x1 ;  /* 0x0000000124247836 */ /* 0x000fe20000000000 */
[----:B------:R-:W-:Y:S01]  /*4610*/  @!P4 R2UR UR23, R41 ;  /* 0x000000002917c2ca */ /* 0x000fe200000e0000 */
[----:B------:R-:W-:Y:S01]  /*4620*/  VOTEU.ALL UP1, P4 ;  /* 0x0000000000ff7886 */ /* 0x000fe20002020000 */
[----:B------:R-:W-:Y:S01]  /*4630*/  UMOV UR25, UR41 ;  /* 0x0000002900197c82 */ /* 0x000fe20008000000 */
[----:B------:R-:W-:Y:S01]  /*4640*/  UMOV UR28, UR36 ;  /* 0x00000024001c7c82 */ /* 0x000fe20008000000 */
[----:B------:R-:W-:Y:S01]  /*4650*/  UMOV UR27, UR43 ;  /* 0x0000002b001b7c82 */ /* 0x000fe20008000000 */
[----:B------:R-:W-:Y:S02]  /*4660*/  @!UP3 UIADD3 UR18, UPT, UPT, UR58, 0x40, URZ ;  /* 0x000000403a12b890 */ /* 0x000fe4000fffe0ff */
[----:B------:R-:W-:Y:S01]  /*4670*/  @!UP3 UIADD3 UR16, UPT, UPT, UR4, 0x5200, URZ ;  /* 0x000052000410b890 */ /* 0x000fe2000fffe0ff */
[----:B------:R-:W-:Y:S01]  /*4680*/  VOTEU.ALL UP0, P4 ;  /* 0x0000000000ff7886 */ /* 0x000fe20002000000 */
[----:B------:R-:W-:Y:S01]  /*4690*/  UMOV UR17, UR41 ;  /* 0x0000002900117c82 */ /* 0x000fe20008000000 */
[----:B------:R-:W-:Y:S01]  /*46a0*/  UMOV UR20, UR36 ;  /* 0x0000002400147c82 */ /* 0x000fe20008000000 */
[----:B------:R-:W-:Y:S02]  /*46b0*/  UMOV UR19, UR43 ;  /* 0x0000002b00137c82 */ /* 0x000fe40008000000 */
[----:B------:R1:W-:Y:S01]  /*46c0*/  @!UP2 UTMALDG.3D [UR40], [UR22], desc[UR14] ;  /* 0x00000e281600a5b4 */ /* 0x0003e20008011000 */
[----:B------:R-:W-:Y:S02]  /*46d0*/  @!UP3 UIADD3 UR10, UPT, UPT, UR58, 0x60, URZ ;  /* 0x000000603a0ab890 */ /* 0x000fe4000fffe0ff */
[----:B------:R-:W-:Y:S01]  /*46e0*/  @!UP3 UIADD3 UR8, UPT, UPT, UR4, 0x5a00, URZ ;  /* 0x00005a000408b890 */ /* 0x000fe2000fffe0ff */
[----:B------:R-:W-:Y:S01]  /*46f0*/  UMOV UR9, UR41 ;  /* 0x0000002900097c82 */ /* 0x000fe20008000000 */
[----:B------:R-:W-:Y:S01]  /*4700*/  UMOV UR12, UR36 ;  /* 0x00000024000c7c82 */ /* 0x000fe20008000000 */
[----:B------:R-:W-:Y:S01]  /*4710*/  UMOV UR11, UR43 ;  /* 0x0000002b000b7c82 */ /* 0x000fe20008000000 */
[----:B------:R1:W-:Y:S01]  /*4720*/  @!UP1 UTMALDG.3D [UR24], [UR22], desc[UR14] ;  /* 0x00000e18160095b4 */ /* 0x0003e20008011000 */
[----:B------:R-:W-:Y:S01]  /*4730*/  VOTEU.ALL UP1, P4 ;  /* 0x0000000000ff7886 */ /* 0x000fe20002020000 */
[----:B------:R-:W-:Y:S01]  /*4740*/  UPRMT UR7, UR37, 0x654, UR41 ;  /* 0x0000065425077896 */ /* 0x000fe20008000029 */
[----:B--2---:R-:W-:Y:S01]  /*4750*/  @!P1 IMAD.HI.U32 R12, R13, R16, RZ ;  /* 0x000000100d0c9227 */ /* 0x004fe200078e00ff */
[----:B---3--:R-:W-:Y:S02]  /*4760*/  @!P1 ISETP.NE.AND P0, PT, R14, 0x1, PT ;  /* 0x000000010e00980c */ /* 0x008fe40003f05270 */
[----:B----4-:R-:W-:Y:S01]  /*4770*/  @!P1 ISETP.NE.AND P2, PT, R3, 0x1, PT ;  /* 0x000000010300980c */ /* 0x010fe20003f45270 */
[C---:B------:R-:W-:Y:S01]  /*4780*/  @!P1 IMAD.HI.U32 R9, R10.reuse, R15, RZ ;  /* 0x0000000f0a099227 */ /* 0x040fe200078e00ff */
[----:B------:R2:W-:Y:S02]  /*4790*/  @!UP0 UTMALDG.3D [UR16], [UR22], desc[UR14] ;  /* 0x00000e10160085b4 */ /* 0x0005e40008011000 */
[----:B------:R-:W-:Y:S02]  /*47a0*/  @!P1 SHF.R.U32.HI R12, RZ, R17, R12 ;  /* 0x00000011ff0c9219 */ /* 0x000fe4000001160c */
[----:B-1----:R-:W-:Y:S02]  /*47b0*/  @!P1 SHF.R.U32.HI R9, RZ, R0, R9 ;  /* 0x00000000ff099219 */ /* 0x002fe40000011609 */
[----:B------:R-:W-:Y:S01]  /*47c0*/  @!P1 SEL R12, R13, R12, !P2 ;  /* 0x0000000c0d0c9207 */ /* 0x000fe20005000000 */
[----:B------:R2:W-:Y:S01]  /*47d0*/  @!UP1 UTMALDG.3D [UR8], [UR22], desc[UR14] ;  /* 0x00000e08160095b4 */ /* 0x0005e20008011000 */
[----:B------:R2:W-:Y:S01]  /*47e0*/  @!P4 SYNCS.ARRIVE.TRANS64.RED.A0TR RZ, [UR4+0x60], R33 ;  /* 0x00006021ffffc9a7 */ /* 0x0005e20008300404 */
[----:B------:R-:W-:Y:S05]  /*47f0*/  @!P1 SEL R9, R10, R9, !P0 ;  /* 0x000000090a099207 */ /* 0x000fea0004000000 */
[----:B------:R-:W-:Y:S02]  /*4800*/  @!P1 IMAD.IADD R0, R9, 0x1, -R12 ;  /* 0x0000000109009824 */ /* 0x000fe400078e0a0c */
[----:B------:R-:W-:Y:S02]  /*4810*/  @!P1 IMAD.IADD R9, R12, 0x1, -R9 ;  /* 0x000000010c099824 */ /* 0x000fe400078e0a09 */
[----:B------:R-:W-:Y:S02]  /*4820*/  @!P1 IMAD R13, R0, R3, R13 ;  /* 0x00000003000d9224 */ /* 0x000fe400078e020d */
[----:B------:R-:W-:Y:S01]  /*4830*/  @!P1 IMAD R10, R9, R14, R10 ;  /* 0x0000000e090a9224 */ /* 0x000fe200078e020a */
[----:B------:R-:W-:Y:S01]  /*4840*/  SYNCS.ARRIVE.TRANS64.RED.A1T0 RZ, [UR7], RZ ;  /* 0x000000ffffff79a7 */ /* 0x000fe20008100407 */
[----:B------:R-:W1:Y:S02]  /*4850*/  SYNCS.PHASECHK.TRANS64.TRYWAIT P5, [UR4+0x88], R11 ;  /* 0x0000880bff0075a7 */ /* 0x000e6400080a1104 */
[----:B-12---:R-:W-:Y:S05]  /*4860*/  @!P5 BRA `(.L_x_68) ;  /* 0x00000044001cd947 */ /* 0x006fea0003800000 */
.L_x_155:
[----:B------:R-:W-:Y:S01]  /*4870*/  @!P4 IADD3 R3, P0, PT, R38, 0x780, RZ ;  /* 0x000007802603c810 */ /* 0x000fe20007f1e0ff */
[----:B------:R-:W-:Y:S01]  /*4880*/  VOTEU.ALL UP2, P4 ;  /* 0x0000000000ff7886 */ /* 0x000fe20002040000 */
[----:B------:R-:W-:Y:S01]  /*4890*/  UMOV UR14, 0x0 ;  /* 0x00000000000e7882 */ /* 0x000fe20000000000 */
[----:B------:R-:W-:Y:S01]  /*48a0*/  UMOV UR15, 0x10000000 ;  /* 0x10000000000f7882 */ /* 0x000fe20000000000 */
[----:B------:R-:W-:Y:S01]  /*48b0*/  @!P4 R2UR UR8, R3 ;  /* 0x000000000308c2ca */ /* 0x000fe200000e0000 */
[----:B-1----:R-:W-:Y:S01]  /*48c0*/  @!P4 IMAD.X R0, RZ, RZ, R39, P0 ;  /* 0x000000ffff00c224 */ /* 0x002fe200000e0627 */
[----:B------:R-:W-:Y:S01]  /*48d0*/  UMOV UR34, UR58 ;  /* 0x0000003a00227c82 */ /* 0x000fe20008000000 */
[----:B------:R-:W-:Y:S01]  /*48e0*/  VOTEU.ALL UP1, P4 ;  /* 0x0000000000ff7886 */ /* 0x000fe20002020000 */
[----:B------:R-:W-:Y:S01]  /*48f0*/  UMOV UR12, UR36 ;  /* 0x00000024000c7c82 */ /* 0x000fe20008000000 */
[----:B------:R-:W-:Y:S01]  /*4900*/  VOTEU.ALL UP3, P4 ;  /* 0x0000000000ff7886 */ /* 0x000fe20002060000 */
[----:B------:R-:W-:Y:S01]  /*4910*/  @!P4 R2UR UR7, R0 ;  /* 0x000000000007c2ca */ /* 0x000fe200000e0000 */
[----:B------:R-:W-:Y:S01]  /*4920*/  VOTEU.ALL UP0, P4 ;  /* 0x0000000000ff7886 */ /* 0x000fe20002000000 */
[----:B------:R-:W-:Y:S01]  /*4930*/  UMOV UR28, UR36 ;  /* 0x00000024001c7c82 */ /* 0x000fe20008000000 */
[----:B------:R-:W-:Y:S01]  /*4940*/  UMOV UR20, UR36 ;  /* 0x0000002400147c82 */ /* 0x000fe20008000000 */
[----:B------:R-:W-:Y:S01]  /*4950*/  @!UP3 UIADD3 UR33, UPT, UPT, UR4, 0x68, URZ ;  /* 0x000000680421b890 */ /* 0x000fe2000fffe0ff */
[----:B------:R-:W-:Y:S01]  /*4960*/  IMAD.IADD R0, R13, 0x1, R58 ;  /* 0x000000010d007824 */ /* 0x000fe200078e023a */
[----:B------:R-:W-:Y:S01]  /*4970*/  @!UP3 UIADD3 UR35, UPT, UPT, UR59, 0x30, URZ ;  /* 0x000000303b23b890 */ /* 0x000fe2000fffe0ff */
[----:B------:R-:W-:Y:S01]  /*4980*/  IMAD.U32 R14, RZ, RZ, UR8 ;  /* 0x00000008ff0e7e24 */ /* 0x000fe2000f8e00ff */
[----:B------:R-:W-:Y:S01]  /*4990*/  @!UP3 UIADD3 UR32, UPT, UPT, UR4, 0x6200, URZ ;  /* 0x000062000420b890 */ /* 0x000fe2000fffe0ff */
[----:B------:R-:W-:Y:S01]  /*49a0*/  ISETP.NE.AND P0, PT, R36, 0x2, PT ;  /* 0x000000022400780c */ /* 0x000fe20003f05270 */
[----:B------:R-:W-:Y:S01]  /*49b0*/  @!UP3 UIADD3 UR10, UPT, UPT, UR58, 0x20, URZ ;  /* 0x000000203a0ab890 */ /* 0x000fe2000fffe0ff */
[----:B------:R-:W-:Y:S01]  /*49c0*/  LOP3.LUT R37, R37, 0x1, RZ, 0x3c, !PT ;  /* 0x0000000125257812 */ /* 0x000fe200078e3cff */
[----:B------:R-:W-:Y:S01]  /*49d0*/  @!UP3 UIADD3 UR8, UPT, UPT, UR4, 0x6a00, URZ ;  /* 0x00006a000408b890 */ /* 0x000fe2000fffe0ff */
[----:B------:R-:W-:Y:S01]  /*49e0*/  IMAD.U32 R15, RZ, RZ, UR7 ;  /* 0x00000007ff0f7e24 */ /* 0x000fe2000f8e00ff */
[----:B------:R-:W-:Y:S01]  /*49f0*/  @!P4 R2UR UR22, R14 ;  /* 0x000000000e16c2ca */ /* 0x000fe200000e0000 */
[----:B------:R-:W-:Y:S01]  /*4a00*/  UMOV UR9, UR33 ;  /* 0x0000002100097c82 */ /* 0x000fe20008000000 */
[----:B------:R-:W-:Y:S01]  /*4a10*/  UMOV UR11, UR35 ;  /* 0x00000023000b7c82 */ /* 0x000fe20008000000 */
[----:B------:R-:W-:Y:S01]  /*4a20*/  @!UP3 UIADD3 UR26, UPT, UPT, UR58, 0x40, URZ ;  /* 0x000000403a1ab890 */ /* 0x000fe2000fffe0ff */
[----:B------:R-:W-:Y:S01]  /*4a30*/  @!P4 R2UR UR23, R15 ;  /* 0x000000000f17c2ca */ /* 0x000fe200000e0000 */
[----:B------:R-:W-:Y:S01]  /*4a40*/  @!UP3 UIADD3 UR24, UPT, UPT, UR4, 0x7200, URZ ;  /* 0x000072000418b890 */ /* 0x000fe2000fffe0ff */
[----:B------:R-:W-:Y:S01]  /*4a50*/  SEL R3, RZ, 0x1, P0 ;  /* 0x00000001ff037807 */ /* 0x000fe20000000000 */
[----:B------:R-:W-:Y:S01]  /*4a60*/  UMOV UR25, UR33 ;  /* 0x0000002100197c82 */ /* 0x000fe20008000000 */
[----:B------:R-:W-:Y:S01]  /*4a70*/  UMOV UR27, UR35 ;  /* 0x00000023001b7c82 */ /* 0x000fe20008000000 */
[----:B------:R-:W-:Y:S01]  /*4a80*/  @!UP3 UIADD3 UR18, UPT, UPT, UR58, 0x60, URZ ;  /* 0x000000603a12b890 */ /* 0x000fe2000fffe0ff */
[----:B------:R-:W-:Y:S01]  /*4a90*/  LOP3.LUT R34, R34, R3, RZ, 0x3c, !PT ;  /* 0x0000000322227212 */ /* 0x000fe200078e3cff */
[----:B------:R-:W-:Y:S01]  /*4aa0*/  @!UP3 UIADD3 UR16, UPT, UPT, UR4, 0x7a00, URZ ;  /* 0x00007a000410b890 */ /* 0x000fe2000fffe0ff */
[----:B------:R-:W-:Y:S01]  /*4ab0*/  IMAD.IADD R33, R10, 0x1, R51 ;  /* 0x000000010a217824 */ /* 0x000fe200078e0233 */
[----:B------:R-:W-:Y:S01]  /*4ac0*/  UMOV UR17, UR33 ;  /* 0x0000002100117c82 */ /* 0x000fe20008000000 */
[----:B------:R-:W-:Y:S01]  /*4ad0*/  UMOV UR19, UR35 ;  /* 0x0000002300137c82 */ /* 0x000fe20008000000 */
[----:B------:R-:W-:Y:S02]  /*4ae0*/  SEL R36, R36, RZ, P0 ;  /* 0x000000ff24247207 */ /* 0x000fe40000000000 */
[----:B------:R1:W-:Y:S01]  /*4af0*/  @!UP2 UTMALDG.3D [UR32], [UR22], desc[UR14] ;  /* 0x00000e201600a5b4 */ /* 0x0003e20008011000 */
[----:B------:R2:W-:Y:S01]  /*4b00*/  @!UP1 UTMALDG.3D [UR8], [UR22], desc[UR14] ;  /* 0x00000e08160095b4 */ /* 0x0005e20008011000 */
[----:B------:R-:W-:Y:S01]  /*4b10*/  VOTEU.ALL UP1, P4 ;  /* 0x0000000000ff7886 */ /* 0x000fe20002020000 */
[----:B------:R4:W-:Y:S04]  /*4b20*/  @!UP0 UTMALDG.3D [UR24], [UR22], desc[UR14] ;  /* 0x00000e18160085b4 */ /* 0x0009e80008011000 */
[----:B------:R4:W-:Y:S01]  /*4b30*/  @!UP1 UTMALDG.3D [UR16], [UR22], desc[UR14] ;  /* 0x00000e10160095b4 */ /* 0x0009e20008011000 */
[----:B------:R4:W-:Y:S01]  /*4b40*/  @!P4 SYNCS.ARRIVE.TRANS64.RED.A0TR RZ, [UR4+0x68], R31 ;  /* 0x0000681fffffc9a7 */ /* 0x0009e20008300404 */
[----:B------:R-:W-:Y:S01]  /*4b50*/  UPLOP3.LUT UP1, UPT, UPT, UPT, UPT, 0x80, 0x8 ;  /* 0x000000000008789c */ /* 0x000fe20003f2f070 */
[----:B-1----:R-:W-:Y:S01]  /*4b60*/  @P3 R2UR UR36, R32 ;  /* 0x00000000202432ca */ /* 0x002fe200000e0000 */
[----:B------:R-:W-:Y:S01]  /*4b70*/  SYNCS.ARRIVE.TRANS64.RED.A1T0 RZ, [UR5], RZ ;  /* 0x000000ffffff79a7 */ /* 0x000fe20008100405 */
[----:B--2---:R-:W-:Y:S01]  /*4b80*/  R2UR UR11, R0 ;  /* 0x00000000000b72ca */ /* 0x004fe200000e0000 */
[----:B------:R-:W-:Y:S03]  /*4b90*/  @!UPT UIADD3 URZ, UPT, UPT, URZ, URZ, URZ ;  /* 0x000000fffffff290 */ /* 0x000fe6000fffe0ff */
[----:B------:R-:W-:Y:S11]  /*4ba0*/  @P3 BRA `(.L_x_69) ;  /* 0xffffffec004c3947 */ /* 0x000ff6000383ffff */
[----:B------:R-:W-:-:S04]  /*4bb0*/  SHF.L.U32 R3, R37, 0x1f, RZ ;  /* 0x0000001f25037819 */ /* 0x000fc800000006ff */
[----:B------:R-:W1:Y:S02]  /*4bc0*/  SYNCS.PHASECHK.TRANS64.TRYWAIT P0, [UR4+0x70], R3 ;  /* 0x00007003ff0075a7 */ /* 0x000e640008001104 */
[----:B-1----:R-:W-:Y:S05]  /*4bd0*/  @!P0 BRA `(.L_x_70) ;  /* 0x0000004000588947 */ /* 0x002fea0003800000 */
.L_x_157:
[----:B------:R-:W2:Y:S02]  /*4be0*/  SYNCS.PHASECHK.TRANS64.TRYWAIT P0, [UR4+0x78], R3 ;  /* 0x00007803ff0075a7 */ /* 0x000ea40008001104 */
[----:B--2---:R-:W-:Y:S05]  /*4bf0*/  @!P0 BRA `(.L_x_71) ;  /* 0x0000004000688947 */ /* 0x004fea0003800000 */
.L_x_159:
[----:B------:R-:W2:Y:S02]  /*4c00*/  SYNCS.PHASECHK.TRANS64.TRYWAIT P0, [UR4+0x80], R3 ;  /* 0x00008003ff0075a7 */ /* 0x000ea40008001104 */
[----:B--2---:R-:W-:Y:S05]  /*4c10*/  @!P0 BRA `(.L_x_72) ;  /* 0x0000004000788947 */ /* 0x004fea0003800000 */
.L_x_161:
[----:B-1----:R-:W-:-:S07]  /*4c20*/  MOV R0, UR4 ;  /* 0x0000000400007c02 */ /* 0x002fce0008000f00 */
.L_x_73:
[----:B-1----:R-:W-:-:S04]  /*4c30*/  SHF.L.U32 R3, R37, 0x1f, RZ ;  /* 0x0000001f25037819 */ /* 0x002fc800000006ff */
[----:B------:R1:W2:Y:S03]  /*4c40*/  SYNCS.PHASECHK.TRANS64.TRYWAIT P0, [R0+URZ+0x88], R3 ;  /* 0x00008803000075a7 */ /* 0x0002a600080011ff */
[----:B--2---:R-:W-:Y:S05]  /*4c50*/  @!P0 NANOSLEEP.SYNCS 0x989680 ;  /* 0x009896800000895d */ /* 0x004fea0003900000 */
[----:B------:R-:W2:Y:S02]  /*4c60*/  @!P0 SYNCS.PHASECHK.TRANS64 P0, [R0+URZ+0x88], R3 ;  /* 0x00008803000085a7 */ /* 0x000ea400080010ff */
[----:B--2-4-:R-:W-:Y:S05]  /*4c70*/  @P0 EXIT ;  /* 0x000000000000094d */ /* 0x014fea0003800000 */
[----:B------:R-:W-:Y:S05]  /*4c80*/  BRA `(.L_x_73) ;  /* 0xfffffffc00e87947 */ /* 0x000fea000383ffff */
.L_x_58:
[----:B------:R-:W-:-:S06]  /*4c90*/  UISETP.GE.AND UP0, UPT, UR8, 0x4, UPT ;  /* 0x000000040800788c */ /* 0x000fcc000bf06270 */
[----:B------:R-:W-:-:S13]  /*4ca0*/  PLOP3.LUT P0, PT, PT, PT, UP0, 0x80, 0x8 ;  /* 0x000000000008781c */ /* 0x000fda0003f0f008 */
[----:B------:R-:W-:Y:S05]  /*4cb0*/  @!P0 EXIT ;  /* 0x000000000000894d */ /* 0x000fea0003800000 */
[----:B------:R-:W-:Y:S01]  /*4cc0*/  BAR.SYNC.DEFER_BLOCKING 0x6, 0xa0 ;  /* 0x0182800000007b1d */ /* 0x000fe20000010000 */
[C---:B------:R-:W-:Y:S01]  /*4cd0*/  IMAD.SHL.U32 R71, R72.reuse, 0x10, RZ ;  /* 0x0000001048477824 */ /* 0x040fe200078e00ff */
[C---:B------:R-:W-:Y:S01]  /*4ce0*/  R2P PR, R72.reuse, 0x18 ;  /* 0x0000001848007804 */ /* 0x040fe20000000000 */
[C---:B------:R-:W-:Y:S01]  /*4cf0*/  IMAD.U32 R31, R72.reuse, 0x10000, RZ ;  /* 0x00010000481f7824 */ /* 0x040fe200078e00ff */
[----:B------:R-:W-:Y:S01]  /*4d00*/  LOP3.LUT R72, R72, 0x60, RZ, 0xc0, !PT ;  /* 0x0000006048487812 */ /* 0x000fe200078ec0ff */
[----:B------:R-:W-:Y:S01]  /*4d10*/  IMAD.MOV.U32 R70, RZ, RZ, 0xa0 ;  /* 0x000000a0ff467424 */ /* 0x000fe200078e00ff */
[----:B------:R-:W-:Y:S02]  /*4d20*/  UMOV UR48, 0x400 ;  /* 0x0000040000307882 */ /* 0x000fe40000000000 */
[----:B------:R-:W1:Y:S01]  /*4d30*/  LDC R61, c[0x0][0x370] ;  /* 0x0000dc00ff3d7b82 */ /* 0x000e620000000800 */
[----:B------:R-:W-:Y:S01]  /*4d40*/  ULEA UR48, UR37, UR48, 0x18 ;  /* 0x0000003025307291 */ /* 0x000fe2000f8ec0ff */
[----:B------:R-:W-:Y:S01]  /*4d50*/  LOP3.LUT R71, R4, 0x600, R71, 0xf8, !PT ;  /* 0x0000060004477812 */ /* 0x000fe200078ef847 */
[----:B------:R-:W-:Y:S01]  /*4d60*/  IMAD.MOV.U32 R68, RZ, RZ, 0x1 ;  /* 0x00000001ff447424 */ /* 0x000fe200078e00ff */
[----:B------:R-:W-:Y:S01]  /*4d70*/  LOP3.LUT R31, R31, 0x600000, RZ, 0xc0, !PT ;  /* 0x006000001f1f7812 */ /* 0x000fe200078ec0ff */
[----:B------:R-:W-:Y:S01]  /*4d80*/  UIADD3 UR4, UPT, UPT, UR48, 0x200, URZ ;  /* 0x0000020030047890 */ /* 0x000fe2000fffe0ff */
[----:B------:R-:W-:Y:S01]  /*4d90*/  IMAD.MOV.U32 R30, RZ, RZ, RZ ;  /* 0x000000ffff1e7224 */ /* 0x000fe200078e00ff */
[----:B------:R-:W-:Y:S01]  /*4da0*/  CS2R R66, SRZ ;  /* 0x0000000000427805 */ /* 0x000fe2000001ff00 */
[----:B------:R-:W2:Y:S01]  /*4db0*/  LDC R28, c[0x0][0xd0c] ;  /* 0x00034300ff1c7b82 */ /* 0x000ea20000000800 */
[----:B------:R-:W-:Y:S01]  /*4dc0*/  IMAD.MOV.U32 R76, RZ, RZ, RZ ;  /* 0x000000ffff4c7224 */ /* 0x000fe200078e00ff */
[----:B------:R-:W-:Y:S01]  /*4dd0*/  SEL R70, R70, 0x60, !P3 ;  /* 0x0000006046467807 */ /* 0x000fe20005800000 */
[----:B------:R-:W-:Y:S01]  /*4de0*/  IMAD.U32 R64, RZ, RZ, UR4 ;  /* 0x00000004ff407e24 */ /* 0x000fe2000f8e00ff */
[----:B------:R-:W4:Y:S04]  /*4df0*/  LDCU.64 UR52, c[0x0][0x348] ;  /* 0x00006900ff3477ac */ /* 0x000f280008000a00 */
[----:B------:R-:W1:Y:S01]  /*4e00*/  LDC R60, c[0x0][0xd20] ;  /* 0x00034800ff3c7b82 */ /* 0x000e620000000800 */
[----:B------:R-:W3:Y:S01]  /*4e10*/  LDS R0, [UR48+0x130] ;  /* 0x00013030ff007984 */ /* 0x000ee20008000800 */
[----:B------:R-:W-:Y:S01]  /*4e20*/  LEA R71, R71, R64, 0x2 ;  /* 0x0000004047477211 */ /* 0x000fe200078e10ff */
[----:B------:R-:W1:Y:S03]  /*4e30*/  LDCU.64 UR44, c[0x0][0xa88] ;  /* 0x00015100ff2c77ac */ /* 0x000e660008000a00 */
[C---:B------:R-:W-:Y:S01]  /*4e40*/  IADD3 R69, PT, PT, R71.reuse, 0x140, RZ ;  /* 0x0000014047457810 */ /* 0x040fe20007ffe0ff */
[----:B------:R-:W1:Y:S01]  /*4e50*/  LDCU.64 UR46, c[0x0][0xa90] ;  /* 0x00015200ff2e77ac */ /* 0x000e620008000a00 */
[----:B------:R-:W1:Y:S01]  /*4e60*/  LDC R26, c[0x0][0xd30] ;  /* 0x00034c00ff1a7b82 */ /* 0x000e620000000800 */
[----:B------:R-:W-:Y:S01]  /*4e70*/  @P4 IADD3 R69, PT, PT, R71, 0xc0, RZ ;  /* 0x000000c047454810 */ /* 0x000fe20007ffe0ff */
[----:B------:R-:W-:Y:S01]  /*4e80*/  UMOV UR49, URZ ;  /* 0x000000ff00317c82 */ /* 0x000fe20008000000 */
[----:B------:R-:W-:-:S05]  /*4e90*/  UMOV UR51, URZ ;  /* 0x000000ff00337c82 */ /* 0x000fca0008000000 */
[----:B------:R-:W1:Y:S08]  /*4ea0*/  LDC.64 R56, c[0x0][0xd10] ;  /* 0x00034400ff387b82 */ /* 0x000e700000000a00 */
[----:B------:R-:W1:Y:S08]  /*4eb0*/  LDC.64 R24, c[0x0][0xd18] ;  /* 0x00034600ff187b82 */ /* 0x000e700000000a00 */
[----:B------:R-:W1:Y:S08]  /*4ec0*/  LDC.64 R22, c[0x0][0xd28] ;  /* 0x00034a00ff167b82 */ /* 0x000e700000000a00 */
[----:B------:R-:W1:Y:S01]  /*4ed0*/  LDC.64 R54, c[0x0][0xab0] ;  /* 0x0002ac00ff367b82 */ /* 0x000e620000000a00 */
[----:B---3--:R-:W-:-:S07]  /*4ee0*/  IADD3 R31, PT, PT, R0, R31, RZ ;  /* 0x0000001f001f7210 */ /* 0x008fce0007ffe0ff */
[----:B------:R-:W3:Y:S08]  /*4ef0*/  LDC.64 R52, c[0x0][0xaa8] ;  /* 0x0002aa00ff347b82 */ /* 0x000ef00000000a00 */
[----:B--2-4-:R-:W1:Y:S02]  /*4f00*/  LDC R62, c[0x0][0x374] ;  /* 0x0000dd00ff3e7b82 */ /* 0x014e640000000800 */
.L_x_117:
[----:B------:R-:W-:Y:S02]  /*4f10*/  LEA R0, R76, UR48, 0x3 ;  /* 0x000000304c007c11 */ /* 0x000fe4000f8e18ff */
[----:B------:R-:W-:Y:S02]  /*4f20*/  SHF.L.U32 R3, R66, 0x1f, RZ ;  /* 0x0000001f42037819 */ /* 0x000fe400000006ff */
[----:B------:R-:W-:Y:S02]  /*4f30*/  LEA R16, R76, UR48, 0x4 ;  /* 0x000000304c107c11 */ /* 0x000fe4000f8e20ff */
[----:B------:R-:W2:Y:S02]  /*4f40*/  SYNCS.PHASECHK.TRANS64.TRYWAIT P0, [R0+URZ+0xa0], R3 ;  /* 0x0000a003000075a7 */ /* 0x000ea400080011ff */
[----:B--23--:R-:W-:Y:S05]  /*4f50*/  @!P0 BRA `(.L_x_74) ;  /* 0x0000003c00c08947 */ /* 0x00cfea0003800000 */
.L_x_162:
[----:B------:R-:W4:Y:S01]  /*4f60*/  LDC.64 R14, c[0x0][0xd10] ;  /* 0x00034400ff0e7b82 */ /* 0x000f220000000a00 */
[----:B------:R-:W3:Y:S01]  /*4f70*/  LDS.128 R16, [R16+0x110] ;  /* 0x0001100010107984 */ /* 0x000ee20000000c00 */
[----:B-1----:R-:W-:Y:S01]  /*4f80*/  ISETP.NE.AND P1, PT, R26, 0x1, PT ;  /* 0x000000011a00780c */ /* 0x002fe20003f25270 */
[----:B--2---:R-:W-:Y:S01]  /*4f90*/  VIADD R0, R0, 0xb0 ;  /* 0x000000b000007836 */ /* 0x004fe20000000000 */
[----:B------:R-:W-:Y:S04]  /*4fa0*/  ISETP.GE.AND P0, PT, R2, 0x1, PT ;  /* 0x000000010200780c */ /* 0x000fe80003f06270 */
[----:B------:R-:W1:Y:S01]  /*4fb0*/  LDC.64 R12, c[0x0][0xd18] ;  /* 0x00034600ff0c7b82 */ /* 0x000e620000000a00 */
[----:B------:R-:W-:Y:S01]  /*4fc0*/  PRMT R0, RZ, 0x654, R0 ;  /* 0x00000654ff007816 */ /* 0x000fe20000000000 */
[----:B------:R-:W-:Y:S01]  /*4fd0*/  @!PT LDS RZ, [RZ] ;  /* 0x00000000fffff984 */ /* 0x000fe20000000800 */
[----:B------:R-:W-:Y:S01]  /*4fe0*/  @!PT LDS RZ, [RZ] ;  /* 0x00000000fffff984 */ /* 0x000fe20000000800 */
[----:B------:R-:W-:Y:S01]  /*4ff0*/  @!PT LDS RZ, [RZ] ;  /* 0x00000000fffff984 */ /* 0x000fe20000000800 */
[----:B------:R-:W-:Y:S01]  /*5000*/  @!PT LDS RZ, [RZ] ;  /* 0x00000000fffff984 */ /* 0x000fe20000000800 */
[----:B------:R2:W-:Y:S06]  /*5010*/  MEMBAR.ALL.CTA ;  /* 0x0000000000007992 */ /* 0x0005ec0000008000 */
[----:B--2---:R-:W2:Y:S01]  /*5020*/  FENCE.VIEW.ASYNC.S ;  /* 0x00000000000073c6 */ /* 0x004ea20000000000 */
[----:B------:R-:W1:Y:S08]  /*5030*/  @!P1 LDC R11, c[0x0][0xd20] ;  /* 0x00034800ff0b9b82 */ /* 0x000e700000000800 */
[----:B------:R-:W1:Y:S01]  /*5040*/  @!P1 LDC R10, c[0x0][0xd0c] ;  /* 0x00034300ff0a9b82 */ /* 0x000e620000000800 */
[----:B--2---:R2:W-:Y:S01]  /*5050*/  SYNCS.ARRIVE.TRANS64.RED.A1T0 RZ, [R0+URZ], RZ ;  /* 0x000000ff00ff79a7 */ /* 0x0045e200081004ff */
[----:B---3--:R-:W-:Y:S04]  /*5060*/  LOP3.LUT P4, RZ, R18, 0x1, RZ, 0xc0, !PT ;  /* 0x0000000112ff7812 */ /* 0x008fe8000788c0ff */
[----:B------:R-:W-:Y:S09]  /*5070*/  P2R R73, PR, RZ, 0x10 ;  /* 0x00000010ff497803 */ /* 0x000ff20000000000 */
[----:B------:R-:W-:Y:S02]  /*5080*/  @P4 MOV R29, R16 ;  /* 0x00000010001d4202 */ /* 0x000fe40000000f00 */
[----:B------:R-:W-:Y:S01]  /*5090*/  @P4 LOP3.LUT R27, R17, 0xffff, RZ, 0xc0, !PT ;  /* 0x0000ffff111b4812 */ /* 0x000fe200078ec0ff */
[----:B--2-4-:R-:W-:Y:S06]  /*50a0*/  @!P0 BRA `(.L_x_75) ;  /* 0x0000000000a48947 */ /* 0x014fec0003800000 */
[----:B------:R-:W-:Y:S01]  /*50b0*/  IMAD.HI.U32 R21, R62, R25, RZ ;  /* 0x000000193e157227 */ /* 0x000fe200078e00ff */
        /* <DEDUP_REMOVED lines=8> */
[----:B------:R-:W-:Y:S01]  /*5140*/  IMAD.HI.U32 R21, R27, R25, RZ ;  /* 0x000000191b157227 */ /* 0x000fe200078e00ff */
[----:B------:R-:W-:Y:S02]  /*5150*/  SEL R7, R61, R20, !P3 ;  /* 0x000000143d077207 */ /* 0x000fe40005800000 */
[----:B------:R-:W-:Y:S01]  /*5160*/  SHF.R.U32.HI R36, RZ, R57, R36 ;  /* 0x00000039ff247219 */ /* 0x000fe20000011624 */
[-C--:B------:R-:W-:Y:S04]  /*5170*/  IMAD.HI.U32 R20, R3, R22.reuse, RZ ;  /* 0x0000001603147227 */ /* 0x080fe800078e00ff */
[----:B------:R-:W-:Y:S01]  /*5180*/  IMAD.HI.U32 R34, R7, R22, RZ ;  /* 0x0000001607227227 */ /* 0x000fe200078e00ff */
[-C--:B------:R-:W-:Y:S02]  /*5190*/  @P2 SHF.R.U32.HI R3, RZ, R23.reuse, R20 ;  /* 0x00000017ff032219 */ /* 0x080fe40000011614 */
[----:B------:R-:W-:Y:S02]  /*51a0*/  SHF.R.U32.HI R20, RZ, R60, R21 ;  /* 0x0000003cff147219 */ /* 0x000fe40000011615 */
[----:B------:R-:W-:Y:S01]  /*51b0*/  @P2 SHF.R.U32.HI R7, RZ, R23, R34 ;  /* 0x00000017ff072219 */ /* 0x000fe20000011622 */
[C---:B------:R-:W-:Y:S01]  /*51c0*/  IMAD R4, R2.reuse, R3, RZ ;  /* 0x0000000302047224 */ /* 0x040fe200078e02ff */
[----:B------:R-:W-:Y:S02]  /*51d0*/  SEL R5, R27, R20, !P0 ;  /* 0x000000141b057207 */ /* 0x000fe40004000000 */
[----:B------:R-:W-:Y:S01]  /*51e0*/  SEL R3, R29, R36, !P3 ;  /* 0x000000241d037207 */ /* 0x000fe20005800000 */
[----:B------:R-:W-:Y:S01]  /*51f0*/  IMAD R6, R2, R7, RZ ;  /* 0x0000000702067224 */ /* 0x000fe200078e02ff */
[C---:B------:R-:W-:Y:S01]  /*5200*/  ISETP.GE.AND P0, PT, R5.reuse, R4, PT ;  /* 0x000000040500720c */ /* 0x040fe20003f06270 */
[----:B------:R-:W-:Y:S03]  /*5210*/  IMAD.HI.U32 R8, R5, R22, RZ ;  /* 0x0000001605087227 */ /* 0x000fe600078e00ff */
[----:B------:R-:W-:Y:S01]  /*5220*/  ISETP.GE.OR P0, PT, R3, R6, P0 ;  /* 0x000000060300720c */ /* 0x000fe20000706670 */
[----:B------:R-:W-:Y:S01]  /*5230*/  IMAD.MOV R6, RZ, RZ, -R3 ;  /* 0x000000ffff067224 */ /* 0x000fe200078e0a03 */
[-C--:B------:R-:W-:Y:S03]  /*5240*/  SHF.R.U32.HI R8, RZ, R23.reuse, R8 ;  /* 0x00000017ff087219 */ /* 0x080fe60000011608 */
[----:B------:R-:W-:Y:S01]  /*5250*/  IMAD R29, R28, R6, R29 ;  /* 0x000000061c1d7224 */ /* 0x000fe200078e021d */
[----:B------:R-:W-:Y:S05]  /*5260*/  SEL R9, R5, R8, !P2 ;  /* 0x0000000805097207 */ /* 0x000fea0005000000 */
[----:B------:R-:W-:Y:S02]  /*5270*/  IMAD.MOV R8, RZ, RZ, -R9 ;  /* 0x000000ffff087224 */ /* 0x000fe400078e0a09 */
[C---:B------:R-:W-:Y:S04]  /*5280*/  @!P0 IMAD.HI.U32 R4, R3.reuse, R22, RZ ;  /* 0x0000001603048227 */ /* 0x040fe800078e00ff */
[----:B------:R-:W-:Y:S01]  /*5290*/  IMAD R8, R2, R8, R5 ;  /* 0x0000000802087224 */ /* 0x000fe200078e0205 */
[----:B------:R-:W-:Y:S04]  /*52a0*/  @!P0 SHF.R.U32.HI R4, RZ, R23, R4 ;  /* 0x00000017ff048219 */ /* 0x000fe80000011604 */
[----:B------:R-:W-:Y:S02]  /*52b0*/  @!P0 SEL R0, R3, R4, !P2 ;  /* 0x0000000403008207 */ /* 0x000fe40005000000 */
[----:B------:R-:W-:Y:S02]  /*52c0*/  IADD3 R4, PT, PT, -R5, RZ, RZ ;  /* 0x000000ff05047210 */ /* 0x000fe40007ffe1ff */
[----:B------:R-:W-:Y:S01]  /*52d0*/  @!P0 IADD3 R9, PT, PT, R9, -R0, RZ ;  /* 0x8000000009098210 */ /* 0x000fe20007ffe0ff */
[----:B------:R-:W-:Y:S02]  /*52e0*/  @!P0 IMAD R0, R7, R8, R0 ;  /* 0x0000000807008224 */ /* 0x000fe400078e0200 */
[----:B------:R-:W-:Y:S02]  /*52f0*/  IMAD R27, R24, R4, R27 ;  /* 0x00000004181b7224 */ /* 0x000fe400078e021b */
[----:B------:R-:W-:Y:S02]  /*5300*/  @!P0 IMAD R5, R9, R2, R3 ;  /* 0x0000000209058224 */ /* 0x000fe400078e0203 */
[----:B------:R-:W-:Y:S04]  /*5310*/  @!P0 IMAD.MOV.U32 R3, RZ, RZ, R0 ;  /* 0x000000ffff038224 */ /* 0x000fe800078e0000 */
[----:B------:R-:W-:Y:S02]  /*5320*/  IMAD R29, R3, R28, R29 ;  /* 0x0000001c031d7224 */ /* 0x000fe400078e021d */
[----:B------:R-:W-:Y:S07]  /*5330*/  IMAD R27, R5, R24, R27 ;  /* 0x00000018051b7224 */ /* 0x000fee00078e021b */
.L_x_75:
[----:B-1----:R-:W-:Y:S01]  /*5340*/  @!P1 ISETP.NE.AND P0, PT, R12, 0x1, PT ;  /* 0x000000010c00980c */ /* 0x002fe20003f05270 */
[----:B------:R-:W-:Y:S01]  /*5350*/  @!P1 IMAD.HI.U32 R4, R27, R13, RZ ;  /* 0x0000000d1b049227 */ /* 0x000fe200078e00ff */
[----:B------:R-:W-:Y:S01]  /*5360*/  R2UR UR42, R33 ;  /* 0x00000000212a72ca */ /* 0x000fe200000e0000 */
[----:B------:R-:W-:Y:S01]  /*5370*/  USHF.L.U32 UR41, UR11, 0x7, URZ ;  /* 0x000000070b297899 */ /* 0x000fe200080006ff */
[----:B------:R-:W-:Y:S01]  /*5380*/  @!P1 ISETP.NE.AND P2, PT, R10, 0x1, PT ;  /* 0x000000010a00980c */ /* 0x000fe20003f45270 */
[----:B------:R-:W-:Y:S01]  /*5390*/  @!P1 IMAD.HI.U32 R0, R29, R14, RZ ;  /* 0x0000000e1d009227 */ /* 0x000fe200078e00ff */
[----:B------:R-:W-:Y:S01]  /*53a0*/  @!P1 SHF.R.U32.HI R4, RZ, R11, R4 ;  /* 0x0000000bff049219 */ /* 0x000fe20000011604 */
[----:B------:R-:W-:Y:S01]  /*53b0*/  BSSY.RECONVERGENT B6, `(.L_x_76) ;  /* 0x000002c000067945 */ /* 0x000fe20003800200 */
[----:B------:R-:W-:Y:S01]  /*53c0*/  @P4 SHF.R.U32.HI R65, RZ, 0x10, R17 ;  /* 0x00000010ff414819 */ /* 0x000fe20000011611 */
[----:B------:R-:W-:Y:S01]  /*53d0*/  VIADD R76, R76, 0x1 ;  /* 0x000000014c4c7836 */ /* 0x000fe20000000000 */
[----:B------:R-:W-:Y:S02]  /*53e0*/  @!P1 SEL R3, R27, R4, !P0 ;  /* 0x000000041b039207 */ /* 0x000fe40004000000 */
[----:B------:R-:W-:Y:S02]  /*53f0*/  @!P1 SHF.R.U32.HI R0, RZ, R15, R0 ;  /* 0x0000000fff009219 */ /* 0x000fe40000011600 */
[----:B------:R-:W-:Y:S01]  /*5400*/  LOP3.LUT P0, RZ, R64, 0x1f0, RZ, 0xc0, !PT ;  /* 0x000001f040ff7812 */ /* 0x000fe2000780c0ff */
[----:B------:R-:W-:Y:S01]  /*5410*/  USHF.L.U32 UR42, UR42, 0x6, URZ ;  /* 0x000000062a2a7899 */ /* 0x000fe200080006ff */
[----:B------:R-:W-:Y:S05]  /*5420*/  @!P1 SEL R4, R29, R0, !P2 ;  /* 0x000000001d049207 */ /* 0x000fea0005000000 */
[----:B------:R-:W-:Y:S02]  /*5430*/  @!P1 IMAD.IADD R0, R3, 0x1, -R4 ;  /* 0x0000000103009824 */ /* 0x000fe400078e0a04 */
[----:B------:R-:W-:Y:S02]  /*5440*/  @!P1 IMAD.IADD R3, R4, 0x1, -R3 ;  /* 0x0000000104039824 */ /* 0x000fe400078e0a03 */
[----:B------:R-:W-:Y:S02]  /*5450*/  @!P1 IMAD R29, R0, R10, R29 ;  /* 0x0000000a001d9224 */ /* 0x000fe400078e021d */
[----:B------:R-:W-:Y:S01]  /*5460*/  @!P1 IMAD R27, R3, R12, R27 ;  /* 0x0000000c031b9224 */ /* 0x000fe200078e021b */
[----:B------:R-:W-:Y:S06]  /*5470*/  @!P0 BRA `(.L_x_77) ;  /* 0x00000000007c8947 */ /* 0x000fec0003800000 */
[----:B------:R-:W1:Y:S01]  /*5480*/  LDCU.64 UR8, c[0x4][0x80] ;  /* 0x01001000ff0877ac */ /* 0x000e620008000a00 */
[----:B------:R-:W-:Y:S01]  /*5490*/  MOV R16, 0x0 ;  /* 0x0000000000107802 */ /* 0x000fe20000000f00 */
[----:B------:R-:W-:Y:S02]  /*54a0*/  HFMA2 R12, -RZ, RZ, 0, 5.9604644775390625e-08 ;  /* 0x00000001ff0c7431 */ /* 0x000fe400000001ff */
[----:B------:R-:W-:Y:S01]  /*54b0*/  IMAD.MOV.U32 R8, RZ, RZ, 0x70 ;  /* 0x00000070ff087424 */ /* 0x000fe200078e00ff */
[----:B------:R2:W3:Y:S01]  /*54c0*/  LDC.64 R14, c[0x4][R16] ;  /* 0x01000000100e7b82 */ /* 0x0004e20000000a00 */
[----:B------:R-:W4:Y:S01]  /*54d0*/  LDCU.64 UR6, c[0x4][0x88] ;  /* 0x01001100ff0677ac */ /* 0x000f220008000a00 */
[----:B------:R-:W-:Y:S01]  /*54e0*/  IMAD.MOV.U32 R13, RZ, RZ, RZ ;  /* 0x000000ffff0d7224 */ /* 0x000fe200078e00ff */
[----:B------:R-:W2:Y:S01]  /*54f0*/  LDCU.64 UR4, c[0x4][0x8] ;  /* 0x01000100ff0477ac */ /* 0x000ea20008000a00 */
[----:B-1----:R-:W-:Y:S01]  /*5500*/  MOV R5, UR9 ;  /* 0x0000000900057c02 */ /* 0x002fe20008000f00 */
[----:B------:R-:W-:Y:S01]  /*5510*/  IMAD.U32 R4, RZ, RZ, UR8 ;  /* 0x00000008ff047e24 */ /* 0x000fe2000f8e00ff */
[----:B----4-:R-:W-:Y:S01]  /*5520*/  MOV R7, UR7 ;  /* 0x0000000700077c02 */ /* 0x010fe20008000f00 */
[----:B------:R-:W-:Y:S01]  /*5530*/  IMAD.U32 R6, RZ, RZ, UR6 ;  /* 0x00000006ff067e24 */ /* 0x000fe2000f8e00ff */
[----:B--2---:R-:W-:Y:S01]  /*5540*/  MOV R11, UR5 ;  /* 0x00000005000b7c02 */ /* 0x004fe20008000f00 */
[----:B------:R-:W-:Y:S02]  /*5550*/  IMAD.U32 R10, RZ, RZ, UR4 ;  /* 0x00000004ff0a7e24 */ /* 0x000fe4000f8e00ff */
[----:B------:R-:W-:Y:S07]  /*5560*/  LEPC R20, `(.L_x_78) ;  /* 0x000000001014794e */ /* 0x000fee0000000000 */
[----:B---3-5:R-:W-:Y:S05]  /*5570*/  CALL.ABS.NOINC R14 ;  /* 0x000000000e007343 */ /* 0x028fea0003c00000 */
.L_x_78:
[----:B------:R-:W1:Y:S01]  /*5580*/  LDCU.64 UR8, c[0x4][0x80] ;  /* 0x01001000ff0877ac */ /* 0x000e620008000a00 */
[----:B------:R-:W2:Y:S01]  /*5590*/  LDC.64 R16, c[0x4][R16] ;  /* 0x0100000010107b82 */ /* 0x000ea20000000a00 */
[----:B------:R-:W-:Y:S02]  /*55a0*/  HFMA2 R12, -RZ, RZ, 0, 5.9604644775390625e-08 ;  /* 0x00000001ff0c7431 */ /* 0x000fe400000001ff */
[----:B------:R-:W-:Y:S02]  /*55b0*/  IMAD.MOV.U32 R8, RZ, RZ, 0x70 ;  /* 0x00000070ff087424 */ /* 0x000fe400078e00ff */
[----:B------:R-:W-:Y:S01]  /*55c0*/  IMAD.MOV.U32 R13, RZ, RZ, RZ ;  /* 0x000000ffff0d7224 */ /* 0x000fe200078e00ff */
[----:B------:R-:W3:Y:S01]  /*55d0*/  LDCU.64 UR6, c[0x4][0x88] ;  /* 0x01001100ff0677ac */ /* 0x000ee20008000a00 */
[----:B------:R-:W4:Y:S01]  /*55e0*/  LDCU.64 UR4, c[0x4][0x8] ;  /* 0x01000100ff0477ac */ /* 0x000f220008000a00 */
[----:B-1----:R-:W-:Y:S02]  /*55f0*/  MOV R4, UR8 ;  /* 0x0000000800047c02 */ /* 0x002fe40008000f00 */
[----:B------:R-:W-:Y:S02]  /*5600*/  MOV R5, UR9 ;  /* 0x0000000900057c02 */ /* 0x000fe40008000f00 */
[----:B---3--:R-:W-:Y:S01]  /*5610*/  MOV R7, UR7 ;  /* 0x0000000700077c02 */ /* 0x008fe20008000f00 */
[----:B------:R-:W-:Y:S01]  /*5620*/  IMAD.U32 R6, RZ, RZ, UR6 ;  /* 0x00000006ff067e24 */ /* 0x000fe2000f8e00ff */
[----:B----4-:R-:W-:Y:S01]  /*5630*/  MOV R11, UR5 ;  /* 0x00000005000b7c02 */ /* 0x010fe20008000f00 */
[----:B------:R-:W-:Y:S02]  /*5640*/  IMAD.U32 R10, RZ, RZ, UR4 ;  /* 0x00000004ff0a7e24 */ /* 0x000fe4000f8e00ff */
[----:B------:R-:W-:Y:S07]  /*5650*/  LEPC R20, `(.L_x_77) ;  /* 0x000000001014794e */ /* 0x000fee0000000000 */
[----:B--2---:R-:W-:Y:S05]  /*5660*/  CALL.ABS.NOINC R16 ;  /* 0x0000000010007343 */ /* 0x004fea0003c00000 */
.L_x_77:
[----:B------:R-:W-:Y:S05]  /*5670*/  BSYNC.RECONVERGENT B6 ;  /* 0x0000000000067941 */ /* 0x000fea0003800200 */
.L_x_76:
[----:B------:R-:W-:Y:S01]  /*5680*/  ISETP.NE.U32.AND P4, PT, R54, RZ, PT ;  /* 0x000000ff3600720c */ /* 0x000fe20003f85070 */
[----:B------:R-:W-:Y:S01]  /*5690*/  UISETP.NE.AND UP2, UPT, UR50, URZ, UPT ;  /* 0x000000ff3200728c */ /* 0x000fe2000bf45270 */
[----:B------:R-:W-:Y:S01]  /*56a0*/  ISETP.NE.U32.AND P2, PT, RZ, UR44, PT ;  /* 0x0000002cff007c0c */ /* 0x000fe2000bf45070 */
[----:B------:R-:W-:Y:S01]  /*56b0*/  UISETP.NE.U32.AND UP1, UPT, UR46, URZ, UPT ;  /* 0x000000ff2e00728c */ /* 0x000fe2000bf25070 */
[----:B------:R-:W-:Y:S01]  /*56c0*/  ISETP.NE.AND.EX P4, PT, R55, RZ, PT, P4 ;  /* 0x000000ff3700720c */ /* 0x000fe20003f85340 */
[----:B------:R-:W-:Y:S01]  /*56d0*/  UPLOP3.LUT UP0, UPT, UPT, UPT, UPT, 0x40, 0x4 ;  /* 0x000000000004789c */ /* 0x000fe20003f0e870 */
[----:B------:R-:W-:Y:S01]  /*56e0*/  ISETP.NE.AND.EX P2, PT, RZ, UR45, PT, P2 ;  /* 0x0000002dff007c0c */ /* 0x000fe2000bf45320 */
[----:B------:R-:W-:Y:S01]  /*56f0*/  UISETP.NE.AND.EX UP1, UPT, UR47, URZ, UPT, UP1 ;  /* 0x000000ff2f00728c */ /* 0x000fe2000bf25310 */
[----:B------:R-:W-:Y:S04]  /*5700*/  PLOP3.LUT P1, PT, PT, PT, UP2, 0x80, 0x8 ;  /* 0x000000000008781c */ /* 0x000fe80003f2f028 */
[----:B------:R-:W-:Y:S06]  /*5710*/  @UP2 UPLOP3.LUT UP0, UPT, UPT, UPT, UP1, 0x80, 0x8 ;  /* 0x000000000008289c */ /* 0x000fec0003f0f010 */
[----:B------:R-:W-:Y:S01]  /*5720*/  PLOP3.LUT P0, PT, PT, PT, UP0, 0x80, 0x8 ;  /* 0x000000000008781c */ /* 0x000fe20003f0f008 */
[----:B------:R-:W-:Y:S01]  /*5730*/  @!UPT UIADD3 URZ, UPT, UPT, URZ, URZ, URZ ;  /* 0x000000fffffff290 */ /* 0x000fe2000fffe0ff */
[----:B------:R-:W-:Y:S11]  /*5740*/  BRA.U !UP1, `(.L_x_79) ;  /* 0x0000000109387547 */ /* 0x000ff6000b800000 */
[----:B------:R-:W-:Y:S01]  /*5750*/  UISETP.NE.U32.AND UP0, UPT, UR44, URZ, UPT ;  /* 0x000000ff2c00728c */ /* 0x000fe2000bf05070 */
[----:B------:R-:W-:Y:S02]  /*5760*/  HFMA2 R0, -RZ, RZ, 0, 5.9604644775390625e-08 ;  /* 0x00000001ff007431 */ /* 0x000fe400000001ff */
[----:B------:R-:W-:Y:S01]  /*5770*/  IMAD.MOV.U32 R59, RZ, RZ, 0x1 ;  /* 0x00000001ff3b7424 */ /* 0x000fe200078e00ff */
[----:B------:R-:W-:Y:S06]  /*5780*/  UISETP.NE.AND.EX UP0, UPT, UR45, URZ, UPT, UP0 ;  /* 0x000000ff2d00728c */ /* 0x000fec000bf05300 */
[----:B------:R-:W-:Y:S05]  /*5790*/  PLOP3.LUT P3, PT, PT, PT, UP0, 0x80, 0x8 ;  /* 0x000000000008781c */ /* 0x000fea0003f6f008 */
[----:B------:R-:W1:Y:S01]  /*57a0*/  @UP0 LDCU.64 UR6, c[0x0][0xa88] ;  /* 0x00015100ff0607ac */ /* 0x000e620008000a00 */
[----:B------:R-:W-:Y:S07]  /*57b0*/  @UP0 UIMAD UR4, UR36, UR46, URZ ;  /* 0x0000002e240402a4 */ /* 0x000fee000f8e02ff */
[----:B------:R-:W-:Y:S01]  /*57c0*/  @!P3 PRMT R59, R0, 0x7610, R59 ;  /* 0x00007610003bb816 */ /* 0x000fe2000000003b */
[----:B-1----:R-:W-:Y:S03]  /*57d0*/  @UP0 UIMAD.WIDE UR6, UR4, 0x4, UR6 ;  /* 0x00000004040608a5 */ /* 0x002fe6000f8e0206 */
[----:B------:R-:W1:Y:S03]  /*57e0*/  @!UP0 LDCU UR4, c[0x0][0xa80] ;  /* 0x00015000ff0487ac */ /* 0x000e660008000800 */
[----:B------:R-:W-:Y:S01]  /*57f0*/  IMAD.U32 R4, RZ, RZ, UR6 ;  /* 0x00000006ff047e24 */ /* 0x000fe2000f8e00ff */
[----:B------:R-:W-:Y:S05]  /*5800*/  MOV R5, UR7 ;  /* 0x0000000700057c02 */ /* 0x000fea0008000f00 */
[----:B-----5:R2:W5:Y:S02]  /*5810*/  @P3 LDG.E R35, desc[UR38][R4.64] ;  /* 0x0000002604233981 */ /* 0x020564000c1e1900 */
[----:B-12---:R-:W-:Y:S02]  /*5820*/  @!P3 IMAD.U32 R35, RZ, RZ, UR4 ;  /* 0x00000004ff23be24 */ /* 0x006fe4000f8e00ff */
.L_x_79:
[----:B------:R-:W-:Y:S05]  /*5830*/  @!P4 BRA `(.L_x_80) ;  /* 0x000000000020c947 */ /* 0x000fea0003800000 */
[----:B------:R-:W-:Y:S04]  /*5840*/  ISETP.NE.U32.AND P3, PT, R52, RZ, PT ;  /* 0x000000ff3400720c */ /* 0x000fe80003f65070 */
[----:B------:R-:W-:Y:S11]  /*5850*/  ISETP.NE.AND.EX P3, PT, R53, RZ, PT, P3 ;  /* 0x000000ff3500720c */ /* 0x000ff60003f65330 */
[----:B------:R-:W-:Y:S02]  /*5860*/  @!UPT UIADD3 URZ, UPT, UPT, URZ, URZ, URZ ;  /* 0x000000fffffff290 */ /* 0x000fe4000fffe0ff */
[----:B------:R-:W1:Y:S01]  /*5870*/  @P3 LDC.64 R4, c[0x0][0xaa8] ;  /* 0x0002aa00ff043b82 */ /* 0x000e620000000a00 */
[----:B------:R-:W-:Y:S04]  /*5880*/  @P3 IMAD R0, R54, UR36, RZ ;  /* 0x0000002436003c24 */ /* 0x000fe8000f8e02ff */
[----:B-1----:R-:W-:Y:S05]  /*5890*/  @P3 IMAD.WIDE R4, R0, 0x4, R4 ;  /* 0x0000000400043825 */ /* 0x002fea00078e0204 */
[----:B-----5:R1:W5:Y:S02]  /*58a0*/  @P3 LDG.E R32, desc[UR38][R4.64] ;  /* 0x0000002604203981 */ /* 0x020364000c1e1900 */
[----:B-1----:R-:W2:Y:S02]  /*58b0*/  @!P3 LDC R32, c[0x0][0xaa0] ;  /* 0x0002a800ff20bb82 */ /* 0x002ea40000000800 */
.L_x_80:
[----:B-----5:R-:W-:Y:S01]  /*58c0*/  FSETP.NEU.AND P3, PT, R35, RZ, PT ;  /* 0x000000ff2300720b */ /* 0x020fe20003f6d000 */
[----:B------:R-:W-:Y:S01]  /*58d0*/  BSSY B1, `(.L_x_81) ;  /* 0x0000047000017945 */ /* 0x000fe20003800000 */
[----:B------:R-:W-:Y:S01]  /*58e0*/  SEL R4, RZ, 0xffffffff, P2 ;  /* 0xffffffffff047807 */ /* 0x000fe20001000000 */
[----:B------:R-:W-:Y:S01]  /*58f0*/  IMAD.MOV.U32 R81, RZ, RZ, 0x1 ;  /* 0x00000001ff517424 */ /* 0x000fe200078e00ff */
[----:B------:R-:W-:Y:S01]  /*5900*/  @P1 LOP3.LUT P2, RZ, R59, 0xff, RZ, 0xc0, !PT ;  /* 0x000000ff3bff1812 */ /* 0x000fe2000784c0ff */
[----:B------:R-:W-:Y:S01]  /*5910*/  IMAD R33, R30, 0x40, R31 ;  /* 0x000000401e217824 */ /* 0x000fe200078e021f */
[----:B------:R-:W-:Y:S01]  /*5920*/  @P1 SEL R3, RZ, 0xffffffff, P3 ;  /* 0xffffffffff031807 */ /* 0x000fe20001800000 */
[----:B------:R-:W-:Y:S01]  /*5930*/  IMAD.IADD R78, R71, 0x1, R70 ;  /* 0x00000001474e7824 */ /* 0x000fe200078e0246 */
[----:B------:R-:W-:Y:S01]  /*5940*/  LOP3.LUT R68, R68, 0x1, RZ, 0x3c, !PT ;  /* 0x0000000144447812 */ /* 0x000fe200078e3cff */
[----:B------:R-:W-:Y:S01]  /*5950*/  IMAD.IADD R74, R70, 0x1, R69 ;  /* 0x00000001464a7824 */ /* 0x000fe200078e0245 */
[----:B------:R-:W-:Y:S01]  /*5960*/  @P0 SEL R3, R4, R3, !P2 ;  /* 0x0000000304030207 */ /* 0x000fe20005000000 */
[----:B------:R-:W-:Y:S01]  /*5970*/  IMAD.MOV.U32 R80, RZ, RZ, RZ ;  /* 0x000000ffff507224 */ /* 0x000fe200078e00ff */
[----:B------:R-:W-:Y:S01]  /*5980*/  LEA R79, R30, UR48, 0x3 ;  /* 0x000000301e4f7c11 */ /* 0x000fe2000f8e18ff */
[----:B------:R-:W-:Y:S01]  /*5990*/  IMAD.MOV.U32 R50, RZ, RZ, RZ ;  /* 0x000000ffff327224 */ /* 0x000fe200078e00ff */
[----:B------:R-:W-:Y:S02]  /*59a0*/  @P1 LOP3.LUT R3, R3, 0x1, RZ, 0xc0, !PT ;  /* 0x0000000103031812 */ /* 0x000fe400078ec0ff */
[----:B------:R-:W-:Y:S02]  /*59b0*/  CS2R R48, SRZ ;  /* 0x0000000000307805 */ /* 0x000fe4000001ff00 */
[----:B------:R-:W-:Y:S02]  /*59c0*/  SHF.L.U32 R0, R67, 0x1f, RZ ;  /* 0x0000001f43007819 */ /* 0x000fe400000006ff */
[----:B------:R-:W-:Y:S02]  /*59d0*/  CS2R R46, SRZ ;  /* 0x00000000002e7805 */ /* 0x000fe4000001ff00 */
[----:B------:R-:W-:Y:S02]  /*59e0*/  ISETP.NE.U32.OR P5, PT, R3, 0x1, !P1 ;  /* 0x000000010300780c */ /* 0x000fe40004fa5470 */
[----:B------:R-:W-:Y:S02]  /*59f0*/  CS2R R44, SRZ ;  /* 0x00000000002c7805 */ /* 0x000fe4000001ff00 */
[----:B------:R-:W-:Y:S02]  /*5a00*/  PLOP3.LUT P2, PT, PT, PT, UP1, 0x80, 0x8 ;  /* 0x000000000008781c */ /* 0x000fe40003f4f018 */
[----:B------:R-:W-:Y:S02]  /*5a10*/  CS2R R42, SRZ ;  /* 0x00000000002a7805 */ /* 0x000fe4000001ff00 */
[----:B------:R-:W-:Y:S02]  /*5a20*/  LOP3.LUT P4, R75, R59, 0xff, RZ, 0xc0, !PT ;  /* 0x000000ff3b4b7812 */ /* 0x000fe4000788c0ff */
[----:B------:R-:W-:Y:S02]  /*5a30*/  CS2R R40, SRZ ;  /* 0x0000000000287805 */ /* 0x000fe4000001ff00 */
[----:B------:R-:W-:Y:S02]  /*5a40*/  SEL R3, RZ, 0xffffffff, P3 ;  /* 0xffffffffff037807 */ /* 0x000fe40001800000 */
[----:B------:R-:W-:Y:S02]  /*5a50*/  CS2R R38, SRZ ;  /* 0x0000000000267805 */ /* 0x000fe4000001ff00 */
[----:B------:R-:W-:Y:S02]  /*5a60*/  P2R R77, PR, RZ, 0x20 ;  /* 0x00000020ff4d7803 */ /* 0x000fe40000000000 */
[----:B------:R-:W-:Y:S01]  /*5a70*/  CS2R R36, SRZ ;  /* 0x0000000000247805 */ /* 0x000fe2000001ff00 */
[----:B------:R-:W-:Y:S01]  /*5a80*/  IMAD.MOV.U32 R34, RZ, RZ, RZ ;  /* 0x000000ffff227224 */ /* 0x000fe200078e00ff */
[----:B------:R-:W-:Y:S02]  /*5a90*/  @P5 SHF.L.U32 R5, R68, 0x1f, RZ ;  /* 0x0000001f44055819 */ /* 0x000fe400000006ff */
[----:B------:R-:W-:Y:S02]  /*5aa0*/  @P2 SEL R3, R4, R3, !P4 ;  /* 0x0000000304032207 */ /* 0x000fe40006000000 */
[----:B------:R-:W1:Y:S02]  /*5ab0*/  @P5 SYNCS.PHASECHK.TRANS64.TRYWAIT P1, [UR48+0x50], R5 ;  /* 0x00005005ff0055a7 */ /* 0x000e640008021130 */
[----:B------:R-:W-:Y:S04]  /*5ac0*/  LOP3.LUT R3, R3, 0x1, RZ, 0xc0, !PT ;  /* 0x0000000103037812 */ /* 0x000fe800078ec0ff */
[----:B------:R-:W-:Y:S04]  /*5ad0*/  ISETP.NE.U32.AND P2, PT, R3, 0x1, PT ;  /* 0x000000010300780c */ /* 0x000fe80003f45070 */
[----:B------:R-:W-:Y:S01]  /*5ae0*/  P2R R82, PR, RZ, 0x4 ;  /* 0x00000004ff527803 */ /* 0x000fe20000000000 */
[----:B------:R3:W4:Y:S01]  /*5af0*/  SYNCS.PHASECHK.TRANS64.TRYWAIT P0, [R79+URZ+0xc0], R0 ;  /* 0x0000c0004f0075a7 */ /* 0x00072200080011ff */
[----:B-1----:R-:W-:Y:S01]  /*5b00*/  @P5 SEL R81, RZ, 0x1, !P1 ;  /* 0x00000001ff515807 */ /* 0x002fe20004800000 */
[----:B---3--:R-:W-:Y:S06]  /*5b10*/  @!P5 BRA `(.L_x_82) ;  /* 0x000000000088d947 */ /* 0x008fec0003800000 */
[----:B------:R-:W-:Y:S01]  /*5b20*/  IMAD.MOV.U32 R34, RZ, RZ, RZ ;  /* 0x000000ffff227224 */ /* 0x000fe200078e00ff */
[----:B------:R-:W-:Y:S01]  /*5b30*/  ISETP.NE.AND P1, PT, R81, RZ, PT ;  /* 0x000000ff5100720c */ /* 0x000fe20003f25270 */
[----:B------:R-:W-:Y:S01]  /*5b40*/  BSSY B0, `(.L_x_83) ;  /* 0x000000c000007945 */ /* 0x000fe20003800000 */
[----:B------:R-:W-:Y:S02]  /*5b50*/  CS2R R36, SRZ ;  /* 0x0000000000247805 */ /* 0x000fe4000001ff00 */
[----:B------:R-:W-:Y:S02]  /*5b60*/  CS2R R38, SRZ ;  /* 0x0000000000267805 */ /* 0x000fe4000001ff00 */
[----:B------:R-:W-:Y:S02]  /*5b70*/  CS2R R40, SRZ ;  /* 0x0000000000287805 */ /* 0x000fe4000001ff00 */
[----:B------:R-:W-:Y:S02]  /*5b80*/  CS2R R42, SRZ ;  /* 0x00000000002a7805 */ /* 0x000fe4000001ff00 */
[----:B------:R-:W-:Y:S02]  /*5b90*/  CS2R R44, SRZ ;  /* 0x00000000002c7805 */ /* 0x000fe4000001ff00 */
[----:B------:R-:W-:Y:S02]  /*5ba0*/  CS2R R46, SRZ ;  /* 0x00000000002e7805 */ /* 0x000fe4000001ff00 */
[----:B------:R-:W-:Y:S01]  /*5bb0*/  CS2R R48, SRZ ;  /* 0x0000000000307805 */ /* 0x000fe2000001ff00 */
[----:B------:R-:W-:Y:S06]  /*5bc0*/  @P1 BRA `(.L_x_84) ;  /* 0x00000000000c1947 */ /* 0x000fec0003800000 */
[----:B------:R-:W-:Y:S04]  /*5bd0*/  SHF.L.U32 R4, R68, 0x1f, RZ ;  /* 0x0000001f44047819 */ /* 0x000fe800000006ff */
[----:B------:R-:W1:Y:S02]  /*5be0*/  SYNCS.PHASECHK.TRANS64.TRYWAIT P1, [UR48+0x50], R4 ;  /* 0x00005004ff0075a7 */ /* 0x000e640008021130 */
[----:B-1----:R-:W-:Y:S05]  /*5bf0*/  @!P1 BRA `(.L_x_85) ;  /* 0x0000003000ac9947 */ /* 0x002fea0003800000 */
.L_x_84:
[----:B------:R-:W-:Y:S05]  /*5c00*/  BSYNC B0 ;  /* 0x0000000000007941 */ /* 0x000fea0003800000 */
.L_x_83:
[----:B------:R-:W-:Y:S01]  /*5c10*/  ISETP.NE.AND P1, PT, R82, RZ, PT ;  /* 0x000000ff5200720c */ /* 0x000fe20003f25270 */
[----:B------:R-:W-:Y:S11]  /*5c20*/  HFMA2 R80, -RZ, RZ, 0, 5.9604644775390625e-08 ;  /* 0x00000001ff507431 */ /* 0x000ff600000001ff */
[----:B------:R-:W-:Y:S01]  /*5c30*/  @!UPT UIADD3 URZ, UPT, UPT, URZ, URZ, URZ ;  /* 0x000000fffffff290 */ /* 0x000fe2000fffe0ff */
[----:B------:R3:W1:Y:S04]  /*5c40*/  @P1 LDS R50, [R74+0x600] ;  /* 0x000600004a321984 */ /* 0x0006680000000800 */
[----:B------:R3:W1:Y:S04]  /*5c50*/  @P1 LDS R34, [R71] ;  /* 0x0000000047221984 */ /* 0x0006680000000800 */
[----:B------:R3:W1:Y:S04]  /*5c60*/  @P1 LDS R36, [R78] ;  /* 0x000000004e241984 */ /* 0x0006680000000800 */
[----:B------:R3:W1:Y:S04]  /*5c70*/  @P1 LDS R37, [R69] ;  /* 0x0000000045251984 */ /* 0x0006680000000800 */
[----:B------:R3:W1:Y:S04]  /*5c80*/  @P1 LDS R38, [R74] ;  /* 0x000000004a261984 */ /* 0x0006680000000800 */
[----:B------:R3:W1:Y:S04]  /*5c90*/  @P1 LDS R39, [R71+0x200] ;  /* 0x0002000047271984 */ /* 0x0006680000000800 */
        /* <DEDUP_REMOVED lines=9> */
[----:B------:R3:W1:Y:S02]  /*5d30*/  @P1 LDS R49, [R69+0x600] ;  /* 0x0006000045311984 */ /* 0x0006640000000800 */
.L_x_82:
[----:B------:R-:W-:Y:S05]  /*5d40*/  BSYNC B1 ;  /* 0x0000000000017941 */ /* 0x000fea0003800000 */
.L_x_81:
[----:B-1----:R-:W-:Y:S04]  /*5d50*/  SHF.R.U32.HI R4, RZ, 0x15, R33 ;  /* 0x00000015ff047819 */ /* 0x002fe80000011621 */
[----:B------:R-:W-:Y:S01]  /*5d60*/  LOP3.LUT P1, RZ, R4, 0x3, R63, 0x48, !PT ;  /* 0x0000000304ff7812 */ /* 0x000fe2000782483f */
[----:B------:R-:W-:Y:S01]  /*5d70*/  @!UPT UIADD3 URZ, UPT, UPT, URZ, URZ, URZ ;  /* 0x000000fffffff290 */ /* 0x000fe2000fffe0ff */
[----:B----4-:R-:W-:Y:S11]  /*5d80*/  @P0 BRA `(.L_x_86) ;  /* 0x0000000000080947 */ /* 0x010ff60003800000 */
[----:B------:R-:W1:Y:S02]  /*5d90*/  SYNCS.PHASECHK.TRANS64.TRYWAIT P0, [R79+URZ+0xc0], R0 ;  /* 0x0000c0004f0075a7 */ /* 0x000e6400080011ff */
[----:B-1----:R-:W-:Y:S05]  /*5da0*/  @!P0 BRA `(.L_x_87) ;  /* 0x0000003000588947 */ /* 0x002fea0003800000 */
.L_x_86:
[----:B------:R-:W-:Y:S05]  /*5db0*/  @!P1 BRA `(.L_x_88) ;  /* 0x0000000000409947 */ /* 0x000fea0003800000 */
[----:B------:R-:W4:Y:S01]  /*5dc0*/  LDCU.64 UR8, c[0x4][0x70] ;  /* 0x01000e00ff0877ac */ /* 0x000f220008000a00 */
[----:B------:R-:W-:Y:S01]  /*5dd0*/  MOV R15, 0x0 ;  /* 0x00000000000f7802 */ /* 0x000fe20000000f00 */
[----:B------:R-:W-:Y:S02]  /*5de0*/  HFMA2 R12, -RZ, RZ, 0, 5.9604644775390625e-08 ;  /* 0x00000001ff0c7431 */ /* 0x000fe400000001ff */
[----:B------:R-:W-:Y:S02]  /*5df0*/  IMAD.MOV.U32 R8, RZ, RZ, 0x192 ;  /* 0x00000192ff087424 */ /* 0x000fe400078e00ff */
[----:B------:R-:W-:Y:S01]  /*5e00*/  IMAD.MOV.U32 R13, RZ, RZ, RZ ;  /* 0x000000ffff0d7224 */ /* 0x000fe200078e00ff */
[----:B------:R-:W5:Y:S01]  /*5e10*/  LDCU.64 UR6, c[0x4][0x78] ;  /* 0x01000f00ff0677ac */ /* 0x000f620008000a00 */
[----:B------:R-:W1:Y:S01]  /*5e20*/  LDC.64 R14, c[0x4][R15] ;  /* 0x010000000f0e7b82 */ /* 0x000e620000000a00 */
[----:B------:R-:W2:Y:S01]  /*5e30*/  LDCU.64 UR4, c[0x4][0x10] ;  /* 0x01000200ff0477ac */ /* 0x000ea20008000a00 */
[----:B----4-:R-:W-:Y:S01]  /*5e40*/  MOV R5, UR9 ;  /* 0x0000000900057c02 */ /* 0x010fe20008000f00 */
[----:B------:R-:W-:Y:S01]  /*5e50*/  IMAD.U32 R4, RZ, RZ, UR8 ;  /* 0x00000008ff047e24 */ /* 0x000fe2000f8e00ff */
[----:B-----5:R-:W-:Y:S01]  /*5e60*/  MOV R7, UR7 ;  /* 0x0000000700077c02 */ /* 0x020fe20008000f00 */
[----:B------:R-:W-:Y:S01]  /*5e70*/  IMAD.U32 R6, RZ, RZ, UR6 ;  /* 0x00000006ff067e24 */ /* 0x000fe2000f8e00ff */
[----:B--2---:R-:W-:Y:S01]  /*5e80*/  MOV R11, UR5 ;  /* 0x00000005000b7c02 */ /* 0x004fe20008000f00 */
[----:B------:R-:W-:Y:S02]  /*5e90*/  IMAD.U32 R10, RZ, RZ, UR4 ;  /* 0x00000004ff0a7e24 */ /* 0x000fe4000f8e00ff */
[----:B------:R-:W-:Y:S07]  /*5ea0*/  LEPC R20, `(.L_x_88) ;  /* 0x000000001014794e */ /* 0x000fee0000000000 */
[----:B-1-3--:R-:W-:Y:S05]  /*5eb0*/  CALL.ABS.NOINC R14 ;  /* 0x000000000e007343 */ /* 0x00afea0003c00000 */
.L_x_88:
[----:B------:R-:W-:Y:S05]  /*5ec0*/  WARPSYNC.ALL ;  /* 0x0000000000007948 */ /* 0x000fea0003800000 */
[----:B------:R-:W-:Y:S01]  /*5ed0*/  R2UR UR4, R33 ;  /* 0x00000000210472ca */ /* 0x000fe200000e0000 */
[----:B------:R-:W-:Y:S01]  /*5ee0*/  BSSY.RECONVERGENT B0, `(.L_x_89) ;  /* 0x0000053000007945 */ /* 0x000fe20003800200 */
[----:B------:R-:W-:Y:S11]  /*5ef0*/  ISETP.NE.AND P0, PT, R72, RZ, PT ;  /* 0x000000ff4800720c */ /* 0x000ff60003f05270 */
[----:B------:R-:W2:Y:S02]  /*5f00*/  LDTM.x16 R4, tmem[UR4] ;  /* 0x00000004000479ee */ /* 0x000ea40008240000 */
[C---:B--2---:R-:W-:Y:S01]  /*5f10*/  FMUL R4, R32.reuse, R4 ;  /* 0x0000000420047220 */ /* 0x044fe20000400000 */
[C---:B------:R-:W-:Y:S01]  /*5f20*/  FMUL R5, R32.reuse, R5 ;  /* 0x0000000520057220 */ /* 0x040fe20000400000 */
[C---:B------:R-:W-:Y:S01]  /*5f30*/  FMUL R6, R32.reuse, R6 ;  /* 0x0000000620067220 */ /* 0x040fe20000400000 */
[C---:B------:R-:W-:Y:S01]  /*5f40*/  FMUL R7, R32.reuse, R7 ;  /* 0x0000000720077220 */ /* 0x040fe20000400000 */
[C---:B------:R-:W-:Y:S01]  /*5f50*/  FFMA R4, R35.reuse, R34, R4 ;  /* 0x0000002223047223 */ /* 0x040fe20000000004 */
[C---:B------:R-:W-:Y:S01]  /*5f60*/  FFMA R5, R35.reuse, R36, R5 ;  /* 0x0000002423057223 */ /* 0x040fe20000000005 */
[C---:B------:R-:W-:Y:S01]  /*5f70*/  FFMA R6, R35.reuse, R37, R6 ;  /* 0x0000002523067223 */ /* 0x040fe20000000006 */
[C---:B------:R-:W-:Y:S01]  /*5f80*/  FFMA R7, R35.reuse, R38, R7 ;  /* 0x0000002623077223 */ /* 0x040fe20000000007 */
[C---:B------:R-:W-:Y:S01]  /*5f90*/  FMUL R8, R32.reuse, R8 ;  /* 0x0000000820087220 */ /* 0x040fe20000400000 */
[----:B------:R2:W-:Y:S01]  /*5fa0*/  STS [R71], R4 ;  /* 0x0000000447007388 */ /* 0x0005e20000000800 */
[C---:B------:R-:W-:Y:S01]  /*5fb0*/  FMUL R9, R32.reuse, R9 ;  /* 0x0000000920097220 */ /* 0x040fe20000400000 */
[C---:B------:R-:W-:Y:S01]  /*5fc0*/  FMUL R10, R32.reuse, R10 ;  /* 0x0000000a200a7220 */ /* 0x040fe20000400000 */
[C---:B------:R-:W-:Y:S01]  /*5fd0*/  FFMA R8, R35.reuse, R39, R8 ;  /* 0x0000002723087223 */ /* 0x040fe20000000008 */
[----:B------:R2:W-:Y:S01]  /*5fe0*/  STS [R78], R5 ;  /* 0x000000054e007388 */ /* 0x0005e20000000800 */
        /* <DEDUP_REMOVED lines=11> */
[----:B------:R2:W-:Y:S01]  /*60a0*/  STS [R71+0x200], R8 ;  /* 0x0002000847007388 */ /* 0x0005e20000000800 */
[C---:B------:R-:W-:Y:S01]  /*60b0*/  FMUL R15, R32.reuse, R15 ;  /* 0x0000000f200f7220 */ /* 0x040fe20000400000 */
[C---:B------:R-:W-:Y:S01]  /*60c0*/  FMUL R16, R32.reuse, R16 ;  /* 0x0000001020107220 */ /* 0x040fe20000400000 */
[C---:B------:R-:W-:Y:S01]  /*60d0*/  FFMA R14, R35.reuse, R45, R14 ;  /* 0x0000002d230e7223 */ /* 0x040fe2000000000e */
[----:B------:R2:W-:Y:S01]  /*60e0*/  STS [R78+0x200], R9 ;  /* 0x000200094e007388 */ /* 0x0005e20000000800 */
[C---:B------:R-:W-:Y:S01]  /*60f0*/  FFMA R15, R35.reuse, R46, R15 ;  /* 0x0000002e230f7223 */ /* 0x040fe2000000000f */
[C---:B------:R-:W-:Y:S01]  /*6100*/  FFMA R16, R35.reuse, R47, R16 ;  /* 0x0000002f23107223 */ /* 0x040fe20000000010 */
[C---:B------:R-:W-:Y:S01]  /*6110*/  FMUL R17, R32.reuse, R17 ;  /* 0x0000001120117220 */ /* 0x040fe20000400000 */
[----:B------:R2:W-:Y:S01]  /*6120*/  STS [R69+0x200], R10 ;  /* 0x0002000a45007388 */ /* 0x0005e20000000800 */
[C---:B------:R-:W-:Y:S01]  /*6130*/  FMUL R18, R32.reuse, R18 ;  /* 0x0000001220127220 */ /* 0x040fe20000400000 */
[----:B------:R-:W-:Y:S01]  /*6140*/  FMUL R19, R32, R19 ;  /* 0x0000001320137220 */ /* 0x000fe20000400000 */
[C---:B------:R-:W-:Y:S01]  /*6150*/  FFMA R17, R35.reuse, R48, R17 ;  /* 0x0000003023117223 */ /* 0x040fe20000000011 */
[----:B------:R2:W-:Y:S01]  /*6160*/  STS [R74+0x200], R11 ;  /* 0x0002000b4a007388 */ /* 0x0005e20000000800 */
[C---:B------:R-:W-:Y:S01]  /*6170*/  FFMA R18, R35.reuse, R49, R18 ;  /* 0x0000003123127223 */ /* 0x040fe20000000012 */
[----:B------:R-:W-:Y:S02]  /*6180*/  FFMA R19, R35, R50, R19 ;  /* 0x0000003223137223 */ /* 0x000fe40000000013 */
[----:B------:R2:W-:Y:S04]  /*6190*/  STS [R71+0x400], R12 ;  /* 0x0004000c47007388 */ /* 0x0005e80000000800 */
[----:B------:R2:W-:Y:S04]  /*61a0*/  STS [R78+0x400], R13 ;  /* 0x0004000d4e007388 */ /* 0x0005e80000000800 */
[----:B------:R2:W-:Y:S04]  /*61b0*/  STS [R69+0x400], R14 ;  /* 0x0004000e45007388 */ /* 0x0005e80000000800 */
[----:B------:R2:W-:Y:S04]  /*61c0*/  STS [R74+0x400], R15 ;  /* 0x0004000f4a007388 */ /* 0x0005e80000000800 */
[----:B------:R2:W-:Y:S04]  /*61d0*/  STS [R71+0x600], R16 ;  /* 0x0006001047007388 */ /* 0x0005e80000000800 */
[----:B------:R2:W-:Y:S04]  /*61e0*/  STS [R78+0x600], R17 ;  /* 0x000600114e007388 */ /* 0x0005e80000000800 */
[----:B------:R2:W-:Y:S04]  /*61f0*/  STS [R69+0x600], R18 ;  /* 0x0006001245007388 */ /* 0x0005e80000000800 */
[----:B------:R2:W-:Y:S01]  /*6200*/  STS [R74+0x600], R19 ;  /* 0x000600134a007388 */ /* 0x0005e20000000800 */
[----:B------:R-:W-:Y:S01]  /*6210*/  @!PT LDS RZ, [RZ] ;  /* 0x00000000fffff984 */ /* 0x000fe20000000800 */
[----:B------:R-:W-:Y:S01]  /*6220*/  @!PT LDS RZ, [RZ] ;  /* 0x00000000fffff984 */ /* 0x000fe20000000800 */
[----:B------:R-:W-:Y:S01]  /*6230*/  @!PT LDS RZ, [RZ] ;  /* 0x00000000fffff984 */ /* 0x000fe20000000800 */
[----:B------:R-:W-:Y:S01]  /*6240*/  @!PT LDS RZ, [RZ] ;  /* 0x00000000fffff984 */ /* 0x000fe20000000800 */
[----:B------:R4:W-:Y:S06]  /*6250*/  MEMBAR.ALL.CTA ;  /* 0x0000000000007992 */ /* 0x0009ec0000008000 */
[----:B----4-:R-:W4:Y:S02]  /*6260*/  FENCE.VIEW.ASYNC.S ;  /* 0x00000000000073c6 */ /* 0x010f240000000000 */
[----:B----4-:R-:W-:Y:S06]  /*6270*/  BAR.SYNC.DEFER_BLOCKING 0x1, 0x80 ;  /* 0x0042000000007b1d */ /* 0x010fec0000010000 */
[----:B------:R-:W-:Y:S05]  /*6280*/  @P0 BRA `(.L_x_90) ;  /* 0x0000000000600947 */ /* 0x000fea0003800000 */
[----:B------:R-:W-:Y:S02]  /*6290*/  UIADD3 UR4, UPT, UPT, UR48, 0x200, URZ ;  /* 0x0000020030047890 */ /* 0x000fe4000fffe0ff */
[----:B------:R-:W-:Y:S01]  /*62a0*/  UIADD3 UR16, UP0, UPT, UR52, 0x880, URZ ;  /* 0x0000088034107890 */ /* 0x000fe2000ff1e0ff */
[----:B------:R-:W-:Y:S01]  /*62b0*/  UMOV UR43, UR36 ;  /* 0x00000024002b7c82 */ /* 0x000fe20008000000 */
[----:B------:R-:W-:Y:S02]  /*62c0*/  UIADD3 UR13, UPT, UPT, UR41, 0x20, URZ ;  /* 0x00000020290d7890 */ /* 0x000fe4000fffe0ff */
[----:B------:R-:W-:Y:S01]  /*62d0*/  MOV R64, UR4 ;  /* 0x0000000400407c02 */ /* 0x000fe20008000f00 */
[----:B------:R-:W-:Y:S02]  /*62e0*/  UIADD3.X UR17, UPT, UPT, URZ, UR53, URZ, UP0, !UPT ;  /* 0x00000035ff117290 */ /* 0x000fe400087fe4ff */
[----:B------:R-:W-:Y:S01]  /*62f0*/  UIADD3 UR12, UPT, UPT, UR48, 0xa00, URZ ;  /* 0x00000a00300c7890 */ /* 0x000fe2000fffe0ff */
[----:B------:R-:W-:Y:S01]  /*6300*/  R2UR UR40, R64 ;  /* 0x00000000402872ca */ /* 0x000fe200000e0000 */
[----:B------:R-:W-:Y:S01]  /*6310*/  UMOV UR14, UR42 ;  /* 0x0000002a000e7c82 */ /* 0x000fe20008000000 */
[----:B------:R-:W-:Y:S01]  /*6320*/  UMOV UR15, UR36 ;  /* 0x00000024000f7c82 */ /* 0x000fe20008000000 */
[----:B------:R-:W-:Y:S02]  /*6330*/  UIADD3 UR9, UPT, UPT, UR41, 0x40, URZ ;  /* 0x0000004029097890 */ /* 0x000fe4000fffe0ff */
[----:B------:R-:W-:Y:S01]  /*6340*/  UIADD3 UR8, UPT, UPT, UR48, 0x1200, URZ ;  /* 0x0000120030087890 */ /* 0x000fe2000fffe0ff */
[----:B------:R-:W-:Y:S01]  /*6350*/  UMOV UR10, UR42 ;  /* 0x0000002a000a7c82 */ /* 0x000fe20008000000 */
[----:B------:R-:W-:Y:S01]  /*6360*/  UMOV UR11, UR36 ;  /* 0x00000024000b7c82 */ /* 0x000fe20008000000 */
[----:B------:R-:W-:Y:S02]  /*6370*/  UIADD3 UR5, UPT, UPT, UR41, 0x60, URZ ;  /* 0x0000006029057890 */ /* 0x000fe4000fffe0ff */
[----:B------:R-:W-:Y:S03]  /*6380*/  UIADD3 UR4, UPT, UPT, UR48, 0x1a00, URZ ;  /* 0x00001a0030047890 */ /* 0x000fe6000fffe0ff */
[----:B------:R4:W-:Y:S01]  /*6390*/  UTMASTG.3D [UR40], [UR16] ;  /* 0x00000028100073b5 */ /* 0x0009e20008010000 */
[----:B------:R-:W-:Y:S01]  /*63a0*/  UMOV UR6, UR42 ;  /* 0x0000002a00067c82 */ /* 0x000fe20008000000 */
[----:B------:R-:W-:Y:S01]  /*63b0*/  UMOV UR7, UR36 ;  /* 0x0000002400077c82 */ /* 0x000fe20008000000 */
[----:B------:R4:W-:Y:S01]  /*63c0*/  UTMASTG.3D [UR12], [UR16] ;  /* 0x0000000c100073b5 */ /* 0x0009e20008010000 */
[----:B------:R4:W-:Y:S02]  /*63d0*/  UTMASTG.3D [UR8], [UR16] ;  /* 0x00000008100073b5 */ /* 0x0009e40008010000 */
[----:B------:R4:W-:Y:S01]  /*63e0*/  UTMASTG.3D [UR4], [UR16] ;  /* 0x00000004100073b5 */ /* 0x0009e20008010000 */
[----:B------:R0:W-:Y:S01]  /*63f0*/  UTMACMDFLUSH ;  /* 0x00000000000079b7 */ /* 0x0001e20000000000 */
[----:B----4-:R-:W-:Y:S04]  /*6400*/  DEPBAR.LE SB0, 0x1 ;  /* 0x000080400000791a */ /* 0x010fe80000000000 */
.L_x_90:
[----:B------:R-:W-:Y:S05]  /*6410*/  BSYNC.RECONVERGENT B0 ;  /* 0x0000000000007941 */ /* 0x000fea0003800200 */
.L_x_89:
[----:B------:R-:W-:Y:S01]  /*6420*/  BAR.SYNC.DEFER_BLOCKING 0x1, 0x80 ;  /* 0x0042000000007b1d */ /* 0x000fe20000010000 */
[----:B------:R-:W-:Y:S01]  /*6430*/  ISETP.NE.AND P1, PT, R77, RZ, PT ;  /* 0x000000ff4d00720c */ /* 0x000fe20003f25270 */
[----:B------:R-:W-:Y:S01]  /*6440*/  UISETP.NE.AND UP0, UPT, UR49, URZ, UPT ;  /* 0x000000ff3100728c */ /* 0x000fe2000bf05270 */
[----:B------:R-:W-:Y:S11]  /*6450*/  LEA R3, R80, UR48, 0x3 ;  /* 0x0000003050037c11 */ /* 0x000ff6000f8e18ff */
[----:B--2---:R-:W-:Y:S01]  /*6460*/  @P1 SHF.L.U32 R4, R68, 0x1f, RZ ;  /* 0x0000001f44041819 */ /* 0x004fe200000006ff */
[----:B------:R-:W-:Y:S06]  /*6470*/  BRA.U !UP0, `(.L_x_91) ;  /* 0x0000000108247547 */ /* 0x000fec000b800000 */
[----:B------:R-:W-:Y:S01]  /*6480*/  IMAD.U32 R5, RZ, RZ, UR51 ;  /* 0x00000033ff057e24 */ /* 0x000fe2000f8e00ff */
[----:B-1----:R-:W-:Y:S01]  /*6490*/  MOV R0, UR37 ;  /* 0x0000002500007c02 */ /* 0x002fe20008000f00 */
[----:B------:R-:W-:Y:S03]  /*64a0*/  UIADD3 UR51, UPT, UPT, UR51, 0x1, URZ ;  /* 0x0000000133337890 */ /* 0x000fe6000fffe0ff */
[----:B------:R-:W-:Y:S01]  /*64b0*/  @P1 LEA R5, R5, UR48, 0x3 ;  /* 0x0000003005051c11 */ /* 0x000fe2000f8e18ff */
[----:B------:R-:W-:Y:S04]  /*64c0*/  UISETP.NE.AND UP0, UPT, UR51, 0x4, UPT ;  /* 0x000000043300788c */ /* 0x000fe8000bf05270 */
[----:B------:R-:W-:Y:S01]  /*64d0*/  @P1 VIADD R5, R5, 0x70 ;  /* 0x0000007005051836 */ /* 0x000fe20000000000 */
[----:B------:R-:W-:Y:S04]  /*64e0*/  USEL UR51, UR51, URZ, UP0 ;  /* 0x000000ff33337287 */ /* 0x000fe80008000000 */
[----:B------:R-:W-:Y:S04]  /*64f0*/  @P1 PRMT R0, R0, 0x654, R5 ;  /* 0x0000065400001816 */ /* 0x000fe80000000005 */
[----:B------:R2:W-:Y:S04]  /*6500*/  @P1 SYNCS.ARRIVE.TRANS64.RED.A1T0 RZ, [R0+URZ], RZ ;  /* 0x000000ff00ff19a7 */ /* 0x0005e800081004ff */
.L_x_91:
[----:B------:R-:W4:Y:S01]  /*6510*/  @P1 SYNCS.PHASECHK.TRANS64.TRYWAIT P0, [R3+URZ+0x50], R4 ;  /* 0x00005004030015a7 */ /* 0x000f2200080011ff */
[----:B------:R-:W-:Y:S01]  /*6520*/  BSSY B1, `(.L_x_92) ;  /* 0x0000023000017945 */ /* 0x000fe20003800000 */
[----:B----4-:R-:W-:Y:S03]  /*6530*/  @P1 SEL R81, RZ, 0x1, !P0 ;  /* 0x00000001ff511807 */ /* 0x010fe60004000000 */
[----:B------:R-:W-:Y:S05]  /*6540*/  @!P1 BRA `(.L_x_93) ;  /* 0x0000000000809947 */ /* 0x000fea0003800000 */
[----:B------:R-:W-:Y:S01]  /*6550*/  ISETP.NE.AND P0, PT, R81, RZ, PT ;  /* 0x000000ff5100720c */ /* 0x000fe20003f05270 */
[----:B------:R-:W-:Y:S01]  /*6560*/  BSSY B0, `(.L_x_94) ;  /* 0x0000009000007945 */ /* 0x000fe20003800000 */
[----:B------:R-:W-:Y:S11]  /*6570*/  ISETP.NE.AND P1, PT, R82, RZ, PT ;  /* 0x000000ff5200720c */ /* 0x000ff60003f25270 */
[----:B------:R-:W-:Y:S02]  /*6580*/  @!UPT UIADD3 URZ, UPT, UPT, URZ, URZ, URZ ;  /* 0x000000fffffff290 */ /* 0x000fe4000fffe0ff */
[C---:B------:R-:W-:Y:S02]  /*6590*/  @P1 IMAD R5, R80.reuse, 0x2000, R71 ;  /* 0x0000200050051824 */ /* 0x040fe400078e0247 */
[----:B------:R-:W-:Y:S01]  /*65a0*/  @P1 IMAD R4, R80, 0x2000, R78 ;  /* 0x0000200050041824 */ /* 0x000fe200078e024e */
[----:B------:R-:W-:Y:S06]  /*65b0*/  @P0 BRA `(.L_x_95) ;  /* 0x00000000000c0947 */ /* 0x000fec0003800000 */
[----:B-12---:R-:W-:Y:S04]  /*65c0*/  SHF.L.U32 R0, R68, 0x1f, RZ ;  /* 0x0000001f44007819 */ /* 0x006fe800000006ff */
[----:B------:R-:W1:Y:S02]  /*65d0*/  SYNCS.PHASECHK.TRANS64.TRYWAIT P0, [R3+URZ+0x50], R0 ;  /* 0x00005000030075a7 */ /* 0x000e6400080011ff */
[----:B-1----:R-:W-:Y:S05]  /*65e0*/  @!P0 BRA `(.L_x_96) ;  /* 0x00000028005c8947 */ /* 0x002fea0003800000 */
.L_x_95:
[----:B------:R-:W-:Y:S05]  /*65f0*/  BSYNC B0 ;  /* 0x0000000000007941 */ /* 0x000fea0003800000 */
.L_x_94:
[----:B------:R-:W-:Y:S11]  /*6600*/  ISETP.NE.AND P0, PT, R82, RZ, PT ;  /* 0x000000ff5200720c */ /* 0x000ff60003f05270 */
[----:B------:R-:W-:Y:S02]  /*6610*/  @!UPT UIADD3 URZ, UPT, UPT, URZ, URZ, URZ ;  /* 0x000000fffffff290 */ /* 0x000fe4000fffe0ff */
[----:B------:R4:W3:Y:S01]  /*6620*/  @P0 LDS R34, [R5] ;  /* 0x0000000005220984 */ /* 0x0008e20000000800 */
[C---:B-12---:R-:W-:Y:S01]  /*6630*/  @P0 IMAD R0, R80.reuse, 0x2000, R69 ;  /* 0x0000200050000824 */ /* 0x046fe200078e0245 */
[C---:B------:R-:W-:Y:S01]  /*6640*/  @P0 LEA R3, R80.reuse, R74, 0xd ;  /* 0x0000004a50030211 */ /* 0x040fe200078e68ff */
[----:B------:R-:W-:Y:S01]  /*6650*/  VIADD R80, R80, 0x1 ;  /* 0x0000000150507836 */ /* 0x000fe20000000000 */
[----:B------:R4:W1:Y:S04]  /*6660*/  @P0 LDS R39, [R5+0x200] ;  /* 0x0002000005270984 */ /* 0x0008680000000800 */
[----:B------:R4:W2:Y:S04]  /*6670*/  @P0 LDS R43, [R5+0x400] ;  /* 0x00040000052b0984 */ /* 0x0008a80000000800 */
[----:B------:R4:W1:Y:S04]  /*6680*/  @P0 LDS R47, [R5+0x600] ;  /* 0x00060000052f0984 */ /* 0x0008680000000800 */
[----:B------:R4:W1:Y:S04]  /*6690*/  @P0 LDS R36, [R4] ;  /* 0x0000000004240984 */ /* 0x0008680000000800 */
[----:B------:R4:W1:Y:S04]  /*66a0*/  @P0 LDS R40, [R4+0x200] ;  /* 0x0002000004280984 */ /* 0x0008680000000800 */
[----:B------:R4:W1:Y:S04]  /*66b0*/  @P0 LDS R44, [R4+0x400] ;  /* 0x00040000042c0984 */ /* 0x0008680000000800 */
        /* <DEDUP_REMOVED lines=8> */
[----:B--23--:R4:W1:Y:S02]  /*6740*/  @P0 LDS R50, [R3+0x600] ;  /* 0x0006000003320984 */ /* 0x00c8640000000800 */
.L_x_93:
[----:B------:R-:W-:Y:S05]  /*6750*/  BSYNC B1 ;  /* 0x0000000000017941 */ /* 0x000fea0003800000 */
.L_x_92:
[----:B-12-4-:R-:W-:Y:S05]  /*6760*/  VIADD R0, R33, 0x10 ;  /* 0x0000001021007836 */ /* 0x016fea0000000000 */
[----:B------:R-:W-:Y:S04]  /*6770*/  SHF.R.U32.HI R0, RZ, 0x15, R0 ;  /* 0x00000015ff007819 */ /* 0x000fe80000011600 */
[----:B------:R-:W-:Y:S11]  /*6780*/  LOP3.LUT P0, RZ, R0, 0x3, R63, 0x48, !PT ;  /* 0x0000000300ff7812 */ /* 0x000ff6000780483f */
[----:B------:R-:W-:Y:S02]  /*6790*/  @!UPT UIADD3 URZ, UPT, UPT, URZ, URZ, URZ ;  /* 0x000000fffffff290 */ /* 0x000fe4000fffe0ff */
[----:B------:R-:W-:Y:S05]  /*67a0*/  @!P0 BRA `(.L_x_97) ;  /* 0x0000000000408947 */ /* 0x000fea0003800000 */
[----:B------:R-:W1:Y:S01]  /*67b0*/  LDCU.64 UR8, c[0x4][0x70] ;  /* 0x01000e00ff0877ac */ /* 0x000e620008000a00 */
[----:B------:R-:W-:Y:S01]  /*67c0*/  MOV R15, 0x0 ;  /* 0x00000000000f7802 */ /* 0x000fe20000000f00 */
[----:B------:R-:W-:Y:S02]  /*67d0*/  HFMA2 R12, -RZ, RZ, 0, 5.9604644775390625e-08 ;  /* 0x00000001ff0c7431 */ /* 0x000fe400000001ff */
[----:B------:R-:W-:Y:S02]  /*67e0*/  IMAD.MOV.U32 R8, RZ, RZ, 0x192 ;  /* 0x00000192ff087424 */ /* 0x000fe400078e00ff */
[----:B------:R-:W-:Y:S01]  /*67f0*/  IMAD.MOV.U32 R13, RZ, RZ, RZ ;  /* 0x000000ffff0d7224 */ /* 0x000fe200078e00ff */
[----:B------:R-:W2:Y:S01]  /*6800*/  LDCU.64 UR6, c[0x4][0x78] ;  /* 0x01000f00ff0677ac */ /* 0x000ea20008000a00 */
[----:B------:R-:W4:Y:S01]  /*6810*/  LDC.64 R14, c[0x4][R15] ;  /* 0x010000000f0e7b82 */ /* 0x000f220000000a00 */
[----:B------:R-:W5:Y:S01]  /*6820*/  LDCU.64 UR4, c[0x4][0x10] ;  /* 0x01000200ff0477ac */ /* 0x000f620008000a00 */
[----:B-1----:R-:W-:Y:S01]  /*6830*/  MOV R5, UR9 ;  /* 0x0000000900057c02 */ /* 0x002fe20008000f00 */
[----:B------:R-:W-:Y:S01]  /*6840*/  IMAD.U32 R4, RZ, RZ, UR8 ;  /* 0x00000008ff047e24 */ /* 0x000fe2000f8e00ff */
[----:B--2---:R-:W-:Y:S01]  /*6850*/  MOV R7, UR7 ;  /* 0x0000000700077c02 */ /* 0x004fe20008000f00 */
[----:B------:R-:W-:Y:S01]  /*6860*/  IMAD.U32 R6, RZ, RZ, UR6 ;  /* 0x00000006ff067e24 */ /* 0x000fe2000f8e00ff */
[----:B-----5:R-:W-:Y:S01]  /*6870*/  MOV R11, UR5 ;  /* 0x00000005000b7c02 */ /* 0x020fe20008000f00 */
[----:B------:R-:W-:Y:S02]  /*6880*/  IMAD.U32 R10, RZ, RZ, UR4 ;  /* 0x00000004ff0a7e24 */ /* 0x000fe4000f8e00ff */
[----:B------:R-:W-:Y:S07]  /*6890*/  LEPC R20, `(.L_x_97) ;  /* 0x000000001014794e */ /* 0x000fee0000000000 */
[----:B---34-:R-:W-:Y:S05]  /*68a0*/  CALL.ABS.NOINC R14 ;  /* 0x000000000e007343 */ /* 0x018fea0003c00000 */
.L_x_97:
[----:B------:R-:W-:Y:S05]  /*68b0*/  WARPSYNC.ALL ;  /* 0x0000000000007948 */ /* 0x000fea0003800000 */
[----:B------:R-:W-:Y:S01]  /*68c0*/  R2UR UR4, R33 ;  /* 0x00000000210472ca */ /* 0x000fe200000e0000 */
[----:B------:R-:W-:Y:S01]  /*68d0*/  BSSY.RECONVERGENT B0, `(.L_x_98) ;  /* 0x000005b000007945 */ /* 0x000fe20003800200 */
[----:B------:R-:W-:Y:S02]  /*68e0*/  ISETP.NE.AND P6, PT, R77, RZ, PT ;  /* 0x000000ff4d00720c */ /* 0x000fe40003fc5270 */
[----:B------:R-:W-:Y:S02]  /*68f0*/  ISETP.NE.AND P0, PT, R72, RZ, PT ;  /* 0x000000ff4800720c */ /* 0x000fe40003f05270 */
[----:B------:R-:W-:Y:S02]  /*6900*/  MOV R3, UR51 ;  /* 0x0000003300037c02 */ /* 0x000fe40008000f00 */
[----:B------:R-:W-:Y:S05]  /*6910*/  MOV R0, UR37 ;  /* 0x0000002500007c02 */ /* 0x000fea0008000f00 */
[----:B------:R-:W1:Y:S02]  /*6920*/  LDTM.x16 R4, tmem[UR4+0x10] ;  /* 0x00001004000479ee */ /* 0x000e640008240000 */
[----:B------:R-:W-:Y:S02]  /*6930*/  @P6 LEA R3, R3, UR48, 0x3 ;  /* 0x0000003003036c11 */ /* 0x000fe4000f8e18ff */
[----:B------:R-:W-:Y:S02]  /*6940*/  @P6 SHF.L.U32 R20, R68, 0x1f, RZ ;  /* 0x0000001f44146819 */ /* 0x000fe400000006ff */
[----:B------:R-:W-:Y:S04]  /*6950*/  @P6 IADD3 R3, PT, PT, R3, 0x70, RZ ;  /* 0x0000007003036810 */ /* 0x000fe80007ffe0ff */
[----:B------:R-:W-:Y:S02]  /*6960*/  @P6 PRMT R0, R0, 0x654, R3 ;  /* 0x0000065400006816 */ /* 0x000fe40000000003 */
[----:B------:R-:W-:Y:S01]  /*6970*/  LEA R3, R80, UR48, 0x3 ;  /* 0x0000003050037c11 */ /* 0x000fe2000f8e18ff */
[C---:B-1----:R-:W-:Y:S01]  /*6980*/  FMUL R4, R32.reuse, R4 ;  /* 0x0000000420047220 */ /* 0x042fe20000400000 */
        /* <DEDUP_REMOVED lines=52> */
[----:B--2---:R-:W2:Y:S02]  /*6cd0*/  FENCE.VIEW.ASYNC.S ;  /* 0x00000000000073c6 */ /* 0x004ea40000000000 */
[----:B--2---:R-:W-:Y:S06]  /*6ce0*/  BAR.SYNC.DEFER_BLOCKING 0x1, 0x80 ;  /* 0x0042000000007b1d */ /* 0x004fec0000010000 */
[----:B------:R-:W-:Y:S05]  /*6cf0*/  @P0 BRA `(.L_x_99) ;  /* 0x0000000000600947 */ /* 0x000fea0003800000 */
[----:B------:R-:W-:Y:S02]  /*6d00*/  UIADD3 UR20, UP0, UPT, UR52, 0x880, URZ ;  /* 0x0000088034147890 */ /* 0x000fe4000ff1e0ff */
[----:B------:R-:W-:Y:S02]  /*6d10*/  UIADD3 UR14, UPT, UPT, UR42, 0x10, URZ ;  /* 0x000000102a0e7890 */ /* 0x000fe4000fffe0ff */
[----:B------:R-:W-:Y:S02]  /*6d20*/  UIADD3 UR12, UPT, UPT, UR48, 0x2200, URZ ;  /* 0x00002200300c7890 */ /* 0x000fe4000fffe0ff */
[----:B------:R-:W-:Y:S01]  /*6d30*/  UIADD3.X UR21, UPT, UPT, URZ, UR53, URZ, UP0, !UPT ;  /* 0x00000035ff157290 */ /* 0x000fe200087fe4ff */
[----:B------:R-:W-:Y:S01]  /*6d40*/  UMOV UR13, UR41 ;  /* 0x00000029000d7c82 */ /* 0x000fe20008000000 */
[----:B------:R-:W-:Y:S01]  /*6d50*/  UMOV UR15, UR36 ;  /* 0x00000024000f7c82 */ /* 0x000fe20008000000 */
[----:B------:R-:W-:Y:S02]  /*6d60*/  UIADD3 UR17, UPT, UPT, UR41, 0x20, URZ ;  /* 0x0000002029117890 */ /* 0x000fe4000fffe0ff */
[----:B------:R-:W-:Y:S01]  /*6d70*/  UIADD3 UR16, UPT, UPT, UR48, 0x2a00, URZ ;  /* 0x00002a0030107890 */ /* 0x000fe2000fffe0ff */
[----:B------:R-:W-:Y:S03]  /*6d80*/  UMOV UR19, UR36 ;  /* 0x0000002400137c82 */ /* 0x000fe60008000000 */
[----:B------:R2:W-:Y:S01]  /*6d90*/  UTMASTG.3D [UR12], [UR20] ;  /* 0x0000000c140073b5 */ /* 0x0005e20008010000 */
[----:B------:R-:W-:Y:S01]  /*6da0*/  UMOV UR18, UR14 ;  /* 0x0000000e00127c82 */ /* 0x000fe20008000000 */
[----:B------:R-:W-:Y:S02]  /*6db0*/  UIADD3 UR9, UPT, UPT, UR41, 0x40, URZ ;  /* 0x0000004029097890 */ /* 0x000fe4000fffe0ff */
[----:B------:R-:W-:Y:S01]  /*6dc0*/  UIADD3 UR8, UPT, UPT, UR48, 0x3200, URZ ;  /* 0x0000320030087890 */ /* 0x000fe2000fffe0ff */
[----:B------:R-:W-:Y:S01]  /*6dd0*/  UMOV UR11, UR36 ;  /* 0x00000024000b7c82 */ /* 0x000fe20008000000 */
[----:B------:R-:W-:Y:S01]  /*6de0*/  UMOV UR10, UR14 ;  /* 0x0000000e000a7c82 */ /* 0x000fe20008000000 */
[----:B------:R2:W-:Y:S01]  /*6df0*/  UTMASTG.3D [UR16], [UR20] ;  /* 0x00000010140073b5 */ /* 0x0005e20008010000 */
[----:B------:R-:W-:Y:S02]  /*6e00*/  UIADD3 UR5, UPT, UPT, UR41, 0x60, URZ ;  /* 0x0000006029057890 */ /* 0x000fe4000fffe0ff */
[----:B------:R-:W-:Y:S01]  /*6e10*/  UIADD3 UR4, UPT, UPT, UR48, 0x3a00, URZ ;  /* 0x00003a0030047890 */ /* 0x000fe2000fffe0ff */
[----:B------:R-:W-:Y:S01]  /*6e20*/  UMOV UR7, UR36 ;  /* 0x0000002400077c82 */ /* 0x000fe20008000000 */
[----:B------:R-:W-:Y:S01]  /*6e30*/  UMOV UR6, UR14 ;  /* 0x0000000e00067c82 */ /* 0x000fe20008000000 */
[----:B------:R2:W-:Y:S06]  /*6e40*/  UTMASTG.3D [UR8], [UR20] ;  /* 0x00000008140073b5 */ /* 0x0005ec0008010000 */
[----:B------:R2:W-:Y:S01]  /*6e50*/  UTMASTG.3D [UR4], [UR20] ;  /* 0x00000004140073b5 */ /* 0x0005e20008010000 */
[----:B------:R0:W-:Y:S01]  /*6e60*/  UTMACMDFLUSH ;  /* 0x00000000000079b7 */ /* 0x0001e20000000000 */
[----:B--2---:R-:W-:Y:S04]  /*6e70*/  DEPBAR.LE SB0, 0x1 ;  /* 0x000080400000791a */ /* 0x004fe80000000000 */
.L_x_99:
[----:B------:R-:W-:Y:S05]  /*6e80*/  BSYNC.RECONVERGENT B0 ;  /* 0x0000000000007941 */ /* 0x000fea0003800200 */
.L_x_98:
[----:B------:R-:W-:Y:S01]  /*6e90*/  BAR.SYNC.DEFER_BLOCKING 0x1, 0x80 ;  /* 0x0042000000007b1d */ /* 0x000fe20000010000 */
[----:B------:R-:W-:Y:S04]  /*6ea0*/  UIADD3 UR40, UPT, UPT, UR51, 0x1, URZ ;  /* 0x0000000133287890 */ /* 0x000fe8000fffe0ff */
[----:B------:R-:W-:Y:S04]  /*6eb0*/  UISETP.NE.AND UP0, UPT, UR40, 0x4, UPT ;  /* 0x000000042800788c */ /* 0x000fe8000bf05270 */
[----:B------:R-:W-:Y:S01]  /*6ec0*/  USEL UR40, UR40, URZ, UP0 ;  /* 0x000000ff28287287 */ /* 0x000fe20008000000 */
[----:B------:R2:W-:Y:S01]  /*6ed0*/  @P6 SYNCS.ARRIVE.TRANS64.RED.A1T0 RZ, [R0+URZ], RZ ;  /* 0x000000ff00ff69a7 */ /* 0x0005e200081004ff */
[----:B------:R-:W-:Y:S01]  /*6ee0*/  BSSY B1, `(.L_x_100) ;  /* 0x0000024000017945 */ /* 0x000fe20003800000 */
[----:B------:R-:W4:Y:S02]  /*6ef0*/  @P6 SYNCS.PHASECHK.TRANS64.TRYWAIT P0, [R3+URZ+0x50], R20 ;  /* 0x00005014030065a7 */ /* 0x000f2400080011ff */
[----:B----4-:R-:W-:Y:S01]  /*6f00*/  @P6 SEL R81, RZ, 0x1, !P0 ;  /* 0x00000001ff516807 */ /* 0x010fe20004000000 */
[----:B--2---:R-:W-:Y:S06]  /*6f10*/  @!P6 BRA `(.L_x_101) ;  /* 0x000000000080e947 */ /* 0x004fec0003800000 */
[----:B------:R-:W-:Y:S01]  /*6f20*/  ISETP.NE.AND P0, PT, R81, RZ, PT ;  /* 0x000000ff5100720c */ /* 0x000fe20003f05270 */
[----:B------:R-:W-:Y:S01]  /*6f30*/  BSSY B0, `(.L_x_102) ;  /* 0x0000009000007945 */ /* 0x000fe20003800000 */
[----:B------:R-:W-:Y:S11]  /*6f40*/  ISETP.NE.AND P1, PT, R82, RZ, PT ;  /* 0x000000ff5200720c */ /* 0x000ff60003f25270 */
[----:B------:R-:W-:Y:S02]  /*6f50*/  @!UPT UIADD3 URZ, UPT, UPT, URZ, URZ, URZ ;  /* 0x000000fffffff290 */ /* 0x000fe4000fffe0ff */
[C---:B-1----:R-:W-:Y:S02]  /*6f60*/  @P1 IMAD R4, R80.reuse, 0x2000, R71 ;  /* 0x0000200050041824 */ /* 0x042fe400078e0247 */
[----:B------:R-:W-:Y:S01]  /*6f70*/  @P1 IMAD R0, R80, 0x2000, R78 ;  /* 0x0000200050001824 */ /* 0x000fe200078e024e */
[----:B------:R-:W-:Y:S06]  /*6f80*/  @P0 BRA `(.L_x_103) ;  /* 0x00000000000c0947 */ /* 0x000fec0003800000 */
[----:B------:R-:W-:Y:S04]  /*6f90*/  SHF.L.U32 R6, R68, 0x1f, RZ ;  /* 0x0000001f44067819 */ /* 0x000fe800000006ff */
[----:B------:R-:W1:Y:S02]  /*6fa0*/  SYNCS.PHASECHK.TRANS64.TRYWAIT P0, [R3+URZ+0x50], R6 ;  /* 0x00005006030075a7 */ /* 0x000e6400080011ff */
[----:B-1----:R-:W-:Y:S05]  /*6fb0*/  @!P0 BRA `(.L_x_104) ;  /* 0x0000001c00fc8947 */ /* 0x002fea0003800000 */
.L_x_103:
[----:B------:R-:W-:Y:S05]  /*6fc0*/  BSYNC B0 ;  /* 0x0000000000007941 */ /* 0x000fea0003800000 */
.L_x_102:
[----:B------:R-:W-:Y:S11]  /*6fd0*/  ISETP.NE.AND P0, PT, R82, RZ, PT ;  /* 0x000000ff5200720c */ /* 0x000ff60003f05270 */
[----:B------:R-:W-:Y:S02]  /*6fe0*/  @!UPT UIADD3 URZ, UPT, UPT, URZ, URZ, URZ ;  /* 0x000000fffffff290 */ /* 0x000fe4000fffe0ff */
[----:B------:R2:W4:Y:S01]  /*6ff0*/  @P0 LDS R34, [R4] ;  /* 0x0000000004220984 */ /* 0x0005220000000800 */
[C---:B-1----:R-:W-:Y:S01]  /*7000*/  @P0 IMAD R3, R80.reuse, 0x2000, R69 ;  /* 0x0000200050030824 */ /* 0x042fe200078e0245 */
[C---:B------:R-:W-:Y:S01]  /*7010*/  @P0 LEA R5, R80.reuse, R74, 0xd ;  /* 0x0000004a50050211 */ /* 0x040fe200078e68ff */
[----:B------:R-:W-:Y:S01]  /*7020*/  VIADD R80, R80, 0x1 ;  /* 0x0000000150507836 */ /* 0x000fe20000000000 */
        /* <DEDUP_REMOVED lines=14> */
[----:B----4-:R2:W1:Y:S02]  /*7110*/  @P0 LDS R50, [R5+0x600] ;  /* 0x0006000005320984 */ /* 0x0104640000000800 */
.L_x_101:
[----:B------:R-:W-:Y:S05]  /*7120*/  BSYNC B1 ;  /* 0x0000000000017941 */ /* 0x000fea0003800000 */
.L_x_100:
[----:B--2---:R-:W-:Y:S05]  /*7130*/  VIADD R0, R33, 0x20 ;  /* 0x0000002021007836 */ /* 0x004fea0000000000 */
[----:B------:R-:W-:Y:S04]  /*7140*/  SHF.R.U32.HI R0, RZ, 0x15, R0 ;  /* 0x00000015ff007819 */ /* 0x000fe80000011600 */
[----:B------:R-:W-:Y:S11]  /*7150*/  LOP3.LUT P0, RZ, R0, 0x3, R63, 0x48, !PT ;  /* 0x0000000300ff7812 */ /* 0x000ff6000780483f */
[----:B------:R-:W-:Y:S02]  /*7160*/  @!UPT UIADD3 URZ, UPT, UPT, URZ, URZ, URZ ;  /* 0x000000fffffff290 */ /* 0x000fe4000fffe0ff */
[----:B------:R-:W-:Y:S05]  /*7170*/  @!P0 BRA `(.L_x_105) ;  /* 0x0000000000408947 */ /* 0x000fea0003800000 */
[----:B------:R-:W2:Y:S01]  /*7180*/  LDCU.64 UR8, c[0x4][0x70] ;  /* 0x01000e00ff0877ac */ /* 0x000ea20008000a00 */
[----:B-1----:R-:W-:Y:S01]  /*7190*/  MOV R15, 0x0 ;  /* 0x00000000000f7802 */ /* 0x002fe20000000f00 */
[----:B------:R-:W-:Y:S02]  /*71a0*/  HFMA2 R12, -RZ, RZ, 0, 5.9604644775390625e-08 ;  /* 0x00000001ff0c7431 */ /* 0x000fe400000001ff */
[----:B------:R-:W-:Y:S02]  /*71b0*/  IMAD.MOV.U32 R8, RZ, RZ, 0x192 ;  /* 0x00000192ff087424 */ /* 0x000fe400078e00ff */
[----:B------:R-:W-:Y:S01]  /*71c0*/  IMAD.MOV.U32 R13, RZ, RZ, RZ ;  /* 0x000000ffff0d7224 */ /* 0x000fe200078e00ff */
[----:B------:R-:W1:Y:S01]  /*71d0*/  LDCU.64 UR6, c[0x4][0x78] ;  /* 0x01000f00ff0677ac */ /* 0x000e620008000a00 */
[----:B------:R-:W4:Y:S01]  /*71e0*/  LDC.64 R14, c[0x4][R15] ;  /* 0x010000000f0e7b82 */ /* 0x000f220000000a00 */
[----:B------:R-:W5:Y:S01]  /*71f0*/  LDCU.64 UR4, c[0x4][0x10] ;  /* 0x01000200ff0477ac */ /* 0x000f620008000a00 */
[----:B--2---:R-:W-:Y:S01]  /*7200*/  MOV R5, UR9 ;  /* 0x0000000900057c02 */ /* 0x004fe20008000f00 */
[----:B------:R-:W-:Y:S01]  /*7210*/  IMAD.U32 R4, RZ, RZ, UR8 ;  /* 0x00000008ff047e24 */ /* 0x000fe2000f8e00ff */
[----:B-1----:R-:W-:Y:S01]  /*7220*/  MOV R7, UR7 ;  /* 0x0000000700077c02 */ /* 0x002fe20008000f00 */
[----:B------:R-:W-:Y:S01]  /*7230*/  IMAD.U32 R6, RZ, RZ, UR6 ;  /* 0x00000006ff067e24 */ /* 0x000fe2000f8e00ff */
[----:B-----5:R-:W-:Y:S01]  /*7240*/  MOV R11, UR5 ;  /* 0x00000005000b7c02 */ /* 0x020fe20008000f00 */
[----:B------:R-:W-:Y:S02]  /*7250*/  IMAD.U32 R10, RZ, RZ, UR4 ;  /* 0x00000004ff0a7e24 */ /* 0x000fe4000f8e00ff */
[----:B------:R-:W-:Y:S07]  /*7260*/  LEPC R20, `(.L_x_105) ;  /* 0x000000001014794e */ /* 0x000fee0000000000 */
[----:B---34-:R-:W-:Y:S05]  /*7270*/  CALL.ABS.NOINC R14 ;  /* 0x000000000e007343 */ /* 0x018fea0003c00000 */
.L_x_105:
[----:B------:R-:W-:Y:S05]  /*7280*/  WARPSYNC.ALL ;  /* 0x0000000000007948 */ /* 0x000fea0003800000 */
[----:B------:R-:W-:Y:S01]  /*7290*/  R2UR UR4, R33 ;  /* 0x00000000210472ca */ /* 0x000fe200000e0000 */
[----:B------:R-:W-:Y:S01]  /*72a0*/  BSSY.RECONVERGENT B0, `(.L_x_106) ;  /* 0x000005b000007945 */ /* 0x000fe20003800200 */
[----:B------:R-:W-:Y:S02]  /*72b0*/  ISETP.NE.AND P6, PT, R77, RZ, PT ;  /* 0x000000ff4d00720c */ /* 0x000fe40003fc5270 */
[----:B------:R-:W-:Y:S02]  /*72c0*/  ISETP.NE.AND P0, PT, R72, RZ, PT ;  /* 0x000000ff4800720c */ /* 0x000fe40003f05270 */
[----:B------:R-:W-:Y:S02]  /*72d0*/  MOV R3, UR40 ;  /* 0x0000002800037c02 */ /* 0x000fe40008000f00 */
[----:B------:R-:W-:Y:S02]  /*72e0*/  MOV R0, UR37 ;  /* 0x0000002500007c02 */ /* 0x000fe40008000f00 */
[----:B------:R-:W-:Y:S03]  /*72f0*/  LEA R20, R80, UR48, 0x3 ;  /* 0x0000003050147c11 */ /* 0x000fe6000f8e18ff */
[----:B-1----:R-:W1:Y:S02]  /*7300*/  LDTM.x16 R4, tmem[UR4+0x20] ;  /* 0x00002004000479ee */ /* 0x002e640008240000 */
[----:B------:R-:W-:Y:S04]  /*7310*/  @P6 LEA R3, R3, UR48, 0x3 ;  /* 0x0000003003036c11 */ /* 0x000fe8000f8e18ff */
[----:B------:R-:W-:Y:S04]  /*7320*/  @P6 IADD3 R3, PT, PT, R3, 0x70, RZ ;  /* 0x0000007003036810 */ /* 0x000fe80007ffe0ff */
[----:B------:R-:W-:Y:S02]  /*7330*/  @P6 PRMT R0, R0, 0x654, R3 ;  /* 0x0000065400006816 */ /* 0x000fe40000000003 */
[----:B------:R-:W-:Y:S01]  /*7340*/  @P6 SHF.L.U32 R3, R68, 0x1f, RZ ;  /* 0x0000001f44036819 */ /* 0x000fe200000006ff */
        /* <DEDUP_REMOVED lines=80> */
.L_x_107:
[----:B------:R-:W-:Y:S05]  /*7850*/  BSYNC.RECONVERGENT B0 ;  /* 0x0000000000007941 */ /* 0x000fea0003800200 */
.L_x_106:
        /* <DEDUP_REMOVED lines=19> */
.L_x_111:
[----:B------:R-:W-:Y:S05]  /*7990*/  BSYNC B0 ;  /* 0x0000000000007941 */ /* 0x000fea0003800000 */
.L_x_110:
[----:B------:R-:W-:Y:S11]  /*79a0*/  ISETP.NE.AND P0, PT, R82, RZ, PT ;  /* 0x000000ff5200720c */ /* 0x000ff60003f05270 */
[----:B------:R-:W-:Y:S02]  /*79b0*/  @!UPT UIADD3 URZ, UPT, UPT, URZ, URZ, URZ ;  /* 0x000000fffffff290 */ /* 0x000fe4000fffe0ff */
[----:B------:R2:W4:Y:S01]  /*79c0*/  @P0 LDS R34, [R4] ;  /* 0x0000000004220984 */ /* 0x0005220000000800 */
[C---:B-1----:R-:W-:Y:S01]  /*79d0*/  @P0 IMAD R3, R80.reuse, 0x2000, R69 ;  /* 0x0000200050030824 */ /* 0x042fe200078e0245 */
[----:B------:R-:W-:Y:S02]  /*79e0*/  @P0 LEA R80, R80, R74, 0xd ;  /* 0x0000004a50500211 */ /* 0x000fe400078e68ff */
        /* <DEDUP_REMOVED lines=15> */
.L_x_109:
[----:B------:R-:W-:Y:S05]  /*7ae0*/  BSYNC B1 ;  /* 0x0000000000017941 */ /* 0x000fea0003800000 */
.L_x_108:
        /* <DEDUP_REMOVED lines=21> */
.L_x_113:
[----:B------:R-:W-:Y:S01]  /*7c40*/  ISETP.NE.AND P0, PT, R72, RZ, PT ;  /* 0x000000ff4800720c */ /* 0x000fe20003f05270 */
[----:B------:R-:W-:Y:S05]  /*7c50*/  WARPSYNC.ALL ;  /* 0x0000000000007948 */ /* 0x000fea0003800000 */
[----:B------:R-:W-:Y:S01]  /*7c60*/  R2UR UR4, R33 ;  /* 0x00000000210472ca */ /* 0x000fe200000e0000 */
[----:B------:R-:W-:Y:S01]  /*7c70*/  BSSY.RECONVERGENT B0, `(.L_x_114) ;  /* 0x0000057000007945 */ /* 0x000fe20003800200 */
[----:B------:R-:W-:Y:S11]  /*7c80*/  R2UR UR5, R79 ;  /* 0x000000004f0572ca */ /* 0x000ff600000e0000 */
[----:B-1----:R-:W1:Y:S01]  /*7c90*/  LDTM.x16 R4, tmem[UR4+0x30] ;  /* 0x00003004000479ee */ /* 0x002e620008240000 */
[----:B------:R-:W-:Y:S01]  /*7ca0*/  NOP ;  /* 0x0000000000007918 */ /* 0x000fe20000000000 */
[----:B------:R-:W-:Y:S04]  /*7cb0*/  UIADD3 UR5, UPT, UPT, UR5, 0xd0, URZ ;  /* 0x000000d005057890 */ /* 0x000fe8000fffe0ff */
[----:B------:R-:W-:Y:S09]  /*7cc0*/  UPRMT UR5, UR37, 0x654, UR5 ;  /* 0x0000065425057896 */ /* 0x000ff20008000005 */
[----:B-1----:R-:W-:Y:S01]  /*7cd0*/  SYNCS.ARRIVE.TRANS64.RED.A1T0 RZ, [UR5], RZ ;  /* 0x000000ffffff79a7 */ /* 0x002fe20008100405 */
[C---:B------:R-:W-:Y:S01]  /*7ce0*/  FMUL R4, R32.reuse, R4 ;  /* 0x0000000420047220 */ /* 0x040fe20000400000 */
        /* <DEDUP_REMOVED lines=79> */
.L_x_115:
[----:B------:R-:W-:Y:S05]  /*81e0*/  BSYNC.RECONVERGENT B0 ;  /* 0x0000000000007941 */ /* 0x000fea0003800200 */
.L_x_114:
[----:B------:R-:W-:Y:S01]  /*81f0*/  BAR.SYNC.DEFER_BLOCKING 0x1, 0x80 ;  /* 0x0042000000007b1d */ /* 0x000fe20000010000 */
[----:B------:R-:W-:Y:S01]  /*8200*/  UISETP.NE.AND UP0, UPT, UR49, -0x4, UPT ;  /* 0xfffffffc3100788c */ /* 0x000fe2000bf05270 */
[----:B------:R-:W-:Y:S08]  /*8210*/  IADD3 R0, PT, PT, R30, 0x1, RZ ;  /* 0x000000011e007810 */ /* 0x000ff00007ffe0ff */
[----:B------:R-:W-:Y:S05]  /*8220*/  BRA.U !UP0, `(.L_x_116) ;  /* 0x0000000108287547 */ /* 0x000fea000b800000 */
[----:B------:R-:W-:Y:S01]  /*8230*/  ISETP.NE.AND P0, PT, R77, RZ, PT ;  /* 0x000000ff4d00720c */ /* 0x000fe20003f05270 */
[----:B-1----:R-:W-:Y:S01]  /*8240*/  IMAD.U32 R4, RZ, RZ, UR51 ;  /* 0x00000033ff047e24 */ /* 0x002fe2000f8e00ff */
[----:B------:R-:W-:Y:S01]  /*8250*/  UIADD3 UR51, UPT, UPT, UR51, 0x1, URZ ;  /* 0x0000000133337890 */ /* 0x000fe2000fffe0ff */
[----:B------:R-:W-:Y:S03]  /*8260*/  IMAD.U32 R3, RZ, RZ, UR37 ;  /* 0x00000025ff037e24 */ /* 0x000fe6000f8e00ff */
[----:B------:R-:W-:Y:S04]  /*8270*/  UISETP.NE.AND UP0, UPT, UR51, 0x4, UPT ;  /* 0x000000043300788c */ /* 0x000fe8000bf05270 */
[----:B------:R-:W-:Y:S03]  /*8280*/  USEL UR51, UR51, URZ, UP0 ;  /* 0x000000ff33337287 */ /* 0x000fe60008000000 */
[----:B------:R-:W-:Y:S05]  /*8290*/  @P0 LEA R4, R4, UR48, 0x3 ;  /* 0x0000003004040c11 */ /* 0x000fea000f8e18ff */
[----:B------:R-:W-:Y:S05]  /*82a0*/  @P0 VIADD R4, R4, 0x70 ;  /* 0x0000007004040836 */ /* 0x000fea0000000000 */
[----:B------:R-:W-:Y:S04]  /*82b0*/  @P0 PRMT R3, R3, 0x654, R4 ;  /* 0x0000065403030816 */ /* 0x000fe80000000004 */
[----:B------:R2:W-:Y:S03]  /*82c0*/  @P0 SYNCS.ARRIVE.TRANS64.RED.A1T0 RZ, [R3+URZ], RZ ;  /* 0x000000ff03ff09a7 */ /* 0x0005e600081004ff */
.L_x_116:
[----:B------:R-:W-:Y:S01]  /*82d0*/  ISETP.NE.AND P2, PT, R73, RZ, PT ;  /* 0x000000ff4900720c */ /* 0x000fe20003f45270 */
[----:B--2---:R-:W-:Y:S01]  /*82e0*/  IMAD.IADD R3, R29, 0x1, R58 ;  /* 0x000000011d037824 */ /* 0x004fe200078e023a */
[----:B------:R-:W-:Y:S01]  /*82f0*/  ISETP.NE.AND P0, PT, R76, 0x2, PT ;  /* 0x000000024c00780c */ /* 0x000fe20003f05270 */
[----:B------:R-:W-:Y:S01]  /*8300*/  UIADD3 UR49, UPT, UPT, UR49, 0x4, URZ ;  /* 0x0000000431317890 */ /* 0x000fe2000fffe0ff */
[----:B------:R-:W-:Y:S01]  /*8310*/  ISETP.NE.AND P1, PT, R0, 0x2, PT ;  /* 0x000000020000780c */ /* 0x000fe20003f25270 */
[----:B------:R-:W-:Y:S01]  /*8320*/  IMAD.IADD R33, R27, 0x1, R51 ;  /* 0x000000011b217824 */ /* 0x000fe200078e0233 */
[----:B------:R-:W-:Y:S02]  /*8330*/  R2UR UR11, R3 ;  /* 0x00000000030b72ca */ /* 0x000fe400000e0000 */
[----:B------:R-:W-:Y:S02]  /*8340*/  SEL R3, RZ, 0x1, P0 ;  /* 0x00000001ff037807 */ /* 0x000fe40000000000 */
[----:B-1----:R-:W-:Y:S02]  /*8350*/  SEL R4, RZ, 0x1, P1 ;  /* 0x00000001ff047807 */ /* 0x002fe40000800000 */
[----:B------:R-:W-:Y:S02]  /*8360*/  LOP3.LUT R66, R66, R3, RZ, 0x3c, !PT ;  /* 0x0000000342427212 */ /* 0x000fe400078e3cff */
[----:B------:R-:W-:Y:S02]  /*8370*/  @P2 R2UR UR36, R65 ;  /* 0x00000000412422ca */ /* 0x000fe400000e0000 */
[----:B------:R-:W-:Y:S02]  /*8380*/  LOP3.LUT R67, R67, R4, RZ, 0x3c, !PT ;  /* 0x0000000443437212 */ /* 0x000fe400078e3cff */
[----:B------:R-:W-:Y:S02]  /*8390*/  SEL R76, R76, RZ, P0 ;  /* 0x000000ff4c4c7207 */ /* 0x000fe40000000000 */
[----:B------:R-:W-:Y:S01]  /*83a0*/  SEL R30, R0, RZ, P1 ;  /* 0x000000ff001e7207 */ /* 0x000fe20000800000 */
[----:B------:R-:W-:Y:S08]  /*83b0*/  @P2 BRA `(.L_x_117) ;  /* 0xffffffc800d42947 */ /* 0x000ff0000383ffff */
[----:B------:R-:W-:-:S09]  /*83c0*/  UISETP.NE.AND UP0, UPT, UR50, URZ, UPT ;  /* 0x000000ff3200728c */ /* 0x000fd2000bf05270 */
[----:B------:R-:W-:Y:S05]  /*83d0*/  BRA.U !UP0, `(.L_x_118) ;  /* 0x0000000108487547 */ /* 0x000fea000b800000 */
[----:B------:R-:W1:Y:S02]  /*83e0*/  LDCU.64 UR4, c[0x0][0xa90] ;  /* 0x00015200ff0477ac */ /* 0x000e640008000a00 */
[----:B-1----:R-:W-:-:S04]  /*83f0*/  UISETP.NE.U32.AND UP0, UPT, UR4, URZ, UPT ;  /* 0x000000ff0400728c */ /* 0x002fc8000bf05070 */
[----:B------:R-:W-:-:S09]  /*8400*/  UISETP.NE.AND.EX UP0, UPT, UR5, URZ, UPT, UP0 ;  /* 0x000000ff0500728c */ /* 0x000fd2000bf05300 */
[----:B------:R-:W-:Y:S05]  /*8410*/  BRA.U UP0, `(.L_x_119) ;  /* 0x00000001000c7547 */ /* 0x000fea000b800000 */
[----:B------:R-:W-:-:S13]  /*8420*/  FSETP.NEU.AND P0, PT, R35, RZ, PT ;  /* 0x000000ff2300720b */ /* 0x000fda0003f0d000 */
[----:B------:R-:W-:Y:S05]  /*8430*/  @!P0 EXIT ;  /* 0x000000000000894d */ /* 0x000fea0003800000 */
[----:B------:R-:W-:Y:S05]  /*8440*/  BRA `(.L_x_118) ;  /* 0x00000000002c7947 */ /* 0x000fea0003800000 */
.L_x_119:
[----:B------:R-:W-:Y:S01]  /*8450*/  ISETP.NE.AND P0, PT, R75, RZ, PT ;  /* 0x000000ff4b00720c */ /* 0x000fe20003f05270 */
[----:B------:R-:W-:-:S12]  /*8460*/  BSSY.RECONVERGENT B0, `(.L_x_118) ;  /* 0x0000009000007945 */ /* 0x000fd80003800200 */
[----:B------:R-:W-:Y:S05]  /*8470*/  @P0 BRA `(.L_x_120) ;  /* 0x0000000000140947 */ /* 0x000fea0003800000 */
[----:B------:R-:W1:Y:S02]  /*8480*/  LDCU.64 UR4, c[0x0][0xa88] ;  /* 0x00015100ff0477ac */ /* 0x000e640008000a00 */
[----:B-1----:R-:W-:-:S04]  /*8490*/  ISETP.NE.U32.AND P0, PT, RZ, UR4, PT ;  /* 0x00000004ff007c0c */ /* 0x002fc8000bf05070 */
[----:B------:R-:W-:-:S13]  /*84a0*/  ISETP.NE.AND.EX P0, PT, RZ, UR5, PT, P0 ;  /* 0x00000005ff007c0c */ /* 0x000fda000bf05300 */
[----:B------:R-:W-:Y:S05]  /*84b0*/  @!P0 EXIT ;  /* 0x000000000000894d */ /* 0x000fea0003800000 */
[----:B------:R-:W-:Y:S05]  /*84c0*/  BRA `(.L_x_121) ;  /* 0x0000000000087947 */ /* 0x000fea0003800000 */
.L_x_120:
[----:B------:R-:W-:-:S13]  /*84d0*/  FSETP.NEU.AND P0, PT, R35, RZ, PT ;  /* 0x000000ff2300720b */ /* 0x000fda0003f0d000 */
[----:B------:R-:W-:Y:S05]  /*84e0*/  @!P0 EXIT ;  /* 0x000000000000894d */ /* 0x000fea0003800000 */
.L_x_121:
[----:B------:R-:W-:Y:S05]  /*84f0*/  BSYNC.RECONVERGENT B0 ;  /* 0x0000000000007941 */ /* 0x000fea0003800200 */
.L_x_118:
[----:B------:R-:W-:Y:S01]  /*8500*/  ULEA UR4, UR51, UR48, 0x3 ;  /* 0x0000003033047291 */ /* 0x000fe2000f8e18ff */
[----:B------:R-:W-:-:S04]  /*8510*/  DEPBAR.LE SB0, 0x0 ;  /* 0x000080000000791a */ /* 0x000fc80000000000 */
[----:B------:R-:W-:-:S04]  /*8520*/  UIADD3 UR4, UPT, UPT, UR4, 0x70, URZ ;  /* 0x0000007004047890 */ /* 0x000fc8000fffe0ff */
[----:B------:R-:W-:-:S09]  /*8530*/  UPRMT UR4, UR37, 0x654, UR4 ;  /* 0x0000065425047896 */ /* 0x000fd20008000004 */
[----:B------:R-:W-:Y:S01]  /*8540*/  SYNCS.ARRIVE.TRANS64.RED.A1T0 RZ, [UR4], RZ ;  /* 0x000000ffffff79a7 */ /* 0x000fe20008100404 */
[----:B------:R-:W-:Y:S05]  /*8550*/  EXIT ;  /* 0x000000000000794d */ /* 0x000fea0003800000 */
.L_x_19:
[----:B----4-:R4:W1:Y:S02]  /*8560*/  SYNCS.PHASECHK.TRANS64.TRYWAIT P0, [R4+URZ+0xf0], R5 ;  /* 0x0000f005040075a7 */ /* 0x01086400080011ff */
[----:B-1----:R-:W-:Y:S05]  /*8570*/  @!P0 NANOSLEEP.SYNCS 0x989680 ;  /* 0x009896800000895d */ /* 0x002fea0003900000 */
[----:B------:R-:W1:Y:S02]  /*8580*/  @!P0 SYNCS.PHASECHK.TRANS64 P0, [R4+URZ+0xf0], R5 ;  /* 0x0000f005040085a7 */ /* 0x000e6400080010ff */
[----:B-1----:R-:W-:Y:S05]  /*8590*/  @!P0 BRA `(.L_x_19) ;  /* 0xfffffffc00f08947 */ /* 0x002fea000383ffff */
[----:B------:R-:W-:Y:S05]  /*85a0*/  BRA `(.L_x_122) ;  /* 0xffffff9000047947 */ /* 0x000fea000383ffff */
.L_x_22:
[----:B------:R-:W-:-:S07]  /*85b0*/  MOV R4, UR33 ;  /* 0x0000002100047c02 */ /* 0x000fce0008000f00 */
.L_x_123:
[----:B-1----:R1:W2:Y:S02]  /*85c0*/  SYNCS.PHASECHK.TRANS64.TRYWAIT P0, [R4+URZ+0x28], R7 ;  /* 0x00002807040075a7 */ /* 0x0022a400080011ff */
[----:B--2---:R-:W-:Y:S05]  /*85d0*/  @!P0 NANOSLEEP.SYNCS 0x989680 ;  /* 0x009896800000895d */ /* 0x004fea0003900000 */
[----:B------:R-:W2:Y:S02]  /*85e0*/  @!P0 SYNCS.PHASECHK.TRANS64 P0, [R4+URZ+0x28], R7 ;  /* 0x00002807040085a7 */ /* 0x000ea400080010ff */
[----:B--2---:R-:W-:Y:S05]  /*85f0*/  @!P0 BRA `(.L_x_123) ;  /* 0xfffffffc00f08947 */ /* 0x004fea000383ffff */
[----:B------:R-:W-:Y:S05]  /*8600*/  BRA `(.L_x_21) ;  /* 0xffffff9000647947 */ /* 0x000fea000383ffff */
.L_x_24:
[----:B-1----:R1:W2:Y:S02]  /*8610*/  SYNCS.PHASECHK.TRANS64.TRYWAIT P0, [R8+URZ+0xa0], R5 ;  /* 0x0000a005080075a7 */ /* 0x0022a400080011ff */
[----:B--2---:R-:W-:Y:S05]  /*8620*/  @!P0 NANOSLEEP.SYNCS 0x989680 ;  /* 0x009896800000895d */ /* 0x004fea0003900000 */
[----:B------:R-:W2:Y:S02]  /*8630*/  @!P0 SYNCS.PHASECHK.TRANS64 P0, [R8+URZ+0xa0], R5 ;  /* 0x0000a005080085a7 */ /* 0x000ea400080010ff */
[----:B--2---:R-:W-:Y:S05]  /*8640*/  @!P0 BRA `(.L_x_24) ;  /* 0xfffffffc00f08947 */ /* 0x004fea000383ffff */
[----:B------:R-:W-:Y:S05]  /*8650*/  BRA `(.L_x_124) ;  /* 0xffffff9000f87947 */ /* 0x000fea000383ffff */
.L_x_28:
[----:B------:R-:W-:-:S07]  /*8660*/  MOV R0, UR4 ;  /* 0x0000000400007c02 */ /* 0x000fce0008000f00 */
.L_x_125:
[----:B-1----:R1:W2:Y:S02]  /*8670*/  SYNCS.PHASECHK.TRANS64.TRYWAIT P0, [R0+URZ], R3 ;  /* 0x00000003000075a7 */ /* 0x0022a400080011ff */
[----:B--2---:R-:W-:Y:S05]  /*8680*/  @!P0 NANOSLEEP.SYNCS 0x989680 ;  /* 0x009896800000895d */ /* 0x004fea0003900000 */
[----:B------:R-:W2:Y:S02]  /*8690*/  @!P0 SYNCS.PHASECHK.TRANS64 P0, [R0+URZ], R3 ;  /* 0x00000003000085a7 */ /* 0x000ea400080010ff */
[----:B--2---:R-:W-:Y:S05]  /*86a0*/  @!P0 BRA `(.L_x_125) ;  /* 0xfffffffc00f08947 */ /* 0x004fea000383ffff */
[----:B------:R-:W-:Y:S05]  /*86b0*/  BRA `(.L_x_126) ;  /* 0xffffff98006c7947 */ /* 0x000fea000383ffff */
.L_x_29:
[----:B------:R-:W-:-:S07]  /*86c0*/  MOV R0, UR4 ;  /* 0x0000000400007c02 */ /* 0x000fce0008000f00 */
.L_x_127:
[----:B-1----:R1:W2:Y:S02]  /*86d0*/  SYNCS.PHASECHK.TRANS64.TRYWAIT P0, [R0+URZ], R3 ;  /* 0x00000003000075a7 */ /* 0x0022a400080011ff */
[----:B--2---:R-:W-:Y:S05]  /*86e0*/  @!P0 NANOSLEEP.SYNCS 0x989680 ;  /* 0x009896800000895d */ /* 0x004fea0003900000 */
[----:B------:R-:W2:Y:S02]  /*86f0*/  @!P0 SYNCS.PHASECHK.TRANS64 P0, [R0+URZ], R3 ;  /* 0x00000003000085a7 */ /* 0x000ea400080010ff */
[----:B--2---:R-:W-:Y:S05]  /*8700*/  @!P0 BRA `(.L_x_127) ;  /* 0xfffffffc00f08947 */ /* 0x004fea000383ffff */
[----:B------:R-:W-:Y:S05]  /*8710*/  BRA `(.L_x_128) ;  /* 0xffffff9800787947 */ /* 0x000fea000383ffff */
.L_x_30:
[----:B------:R-:W-:-:S07]  /*8720*/  MOV R0, UR4 ;  /* 0x0000000400007c02 */ /* 0x000fce0008000f00 */
.L_x_129:
[----:B-1----:R1:W2:Y:S02]  /*8730*/  SYNCS.PHASECHK.TRANS64.TRYWAIT P0, [R0+URZ], R3 ;  /* 0x00000003000075a7 */ /* 0x0022a400080011ff */
[----:B--2---:R-:W-:Y:S05]  /*8740*/  @!P0 NANOSLEEP.SYNCS 0x989680 ;  /* 0x009896800000895d */ /* 0x004fea0003900000 */
[----:B------:R-:W2:Y:S02]  /*8750*/  @!P0 SYNCS.PHASECHK.TRANS64 P0, [R0+URZ], R3 ;  /* 0x00000003000085a7 */ /* 0x000ea400080010ff */
[----:B--2---:R-:W-:Y:S05]  /*8760*/  @!P0 BRA `(.L_x_129) ;  /* 0xfffffffc00f08947 */ /* 0x004fea000383ffff */
[----:B------:R-:W-:Y:S05]  /*8770*/  BRA `(.L_x_130) ;  /* 0xffffff9800847947 */ /* 0x000fea000383ffff */
.L_x_31:
[----:B------:R-:W-:-:S07]  /*8780*/  MOV R0, UR4 ;  /* 0x0000000400007c02 */ /* 0x000fce0008000f00 */
.L_x_131:
[----:B-1----:R1:W2:Y:S02]  /*8790*/  SYNCS.PHASECHK.TRANS64.TRYWAIT P0, [R0+URZ], R3 ;  /* 0x00000003000075a7 */ /* 0x0022a400080011ff */
[----:B--2---:R-:W-:Y:S05]  /*87a0*/  @!P0 NANOSLEEP.SYNCS 0x989680 ;  /* 0x009896800000895d */ /* 0x004fea0003900000 */
[----:B------:R-:W2:Y:S02]  /*87b0*/  @!P0 SYNCS.PHASECHK.TRANS64 P0, [R0+URZ], R3 ;  /* 0x00000003000085a7 */ /* 0x000ea400080010ff */
[----:B--2---:R-:W-:Y:S05]  /*87c0*/  @!P0 BRA `(.L_x_131) ;  /* 0xfffffffc00f08947 */ /* 0x004fea000383ffff */
[----:B------:R-:W-:Y:S05]  /*87d0*/  BRA `(.L_x_132) ;  /* 0xffffff9800907947 */ /* 0x000fea000383ffff */
.L_x_34:
[----:B-1----:R1:W2:Y:S02]  /*87e0*/  SYNCS.PHASECHK.TRANS64.TRYWAIT P0, [R0+URZ+0xe0], R9 ;  /* 0x0000e009000075a7 */ /* 0x0022a400080011ff */
[----:B--2---:R-:W-:Y:S05]  /*87f0*/  @!P0 NANOSLEEP.SYNCS 0x989680 ;  /* 0x009896800000895d */ /* 0x004fea0003900000 */
[----:B------:R-:W2:Y:S02]  /*8800*/  @!P0 SYNCS.PHASECHK.TRANS64 P0, [R0+URZ+0xe0], R9 ;  /* 0x0000e009000085a7 */ /* 0x000ea400080010ff */
[----:B--2---:R-:W-:Y:S05]  /*8810*/  @!P0 BRA `(.L_x_34) ;  /* 0xfffffffc00f08947 */ /* 0x004fea000383ffff */
[----:B------:R-:W-:Y:S05]  /*8820*/  BRA `(.L_x_133) ;  /* 0xffffff9800f07947 */ /* 0x000fea000383ffff */
.L_x_35:
[----:B------:R-:W-:-:S07]  /*8830*/  MOV R0, UR5 ;  /* 0x0000000500007c02 */ /* 0x000fce0008000f00 */
.L_x_134:
[----:B-1----:R1:W2:Y:S02]  /*8840*/  SYNCS.PHASECHK.TRANS64.TRYWAIT P0, [R0+URZ+0xb0], R11 ;  /* 0x0000b00b000075a7 */ /* 0x0022a400080011ff */
[----:B--2---:R-:W-:Y:S05]  /*8850*/  @!P0 NANOSLEEP.SYNCS 0x989680 ;  /* 0x009896800000895d */ /* 0x004fea0003900000 */
[----:B------:R-:W2:Y:S02]  /*8860*/  @!P0 SYNCS.PHASECHK.TRANS64 P0, [R0+URZ+0xb0], R11 ;  /* 0x0000b00b000085a7 */ /* 0x000ea400080010ff */
[----:B--2---:R-:W-:Y:S05]  /*8870*/  @!P0 BRA `(.L_x_134) ;  /* 0xfffffffc00f08947 */ /* 0x004fea000383ffff */
[----:B------:R-:W-:Y:S05]  /*8880*/  BRA `(.L_x_135) ;  /* 0xffffff9c00007947 */ /* 0x000fea000383ffff */
.L_x_36:
[----:B-1----:R1:W2:Y:S02]  /*8890*/  SYNCS.PHASECHK.TRANS64.TRYWAIT P1, [R0+URZ+0xa0], R9 ;  /* 0x0000a009000075a7 */ /* 0x0022a400080211ff */
[----:B--2---:R-:W-:Y:S05]  /*88a0*/  @!P1 NANOSLEEP.SYNCS 0x989680 ;  /* 0x009896800000995d */ /* 0x004fea0003900000 */
[----:B------:R-:W2:Y:S02]  /*88b0*/  @!P1 SYNCS.PHASECHK.TRANS64 P1, [R0+URZ+0xa0], R9 ;  /* 0x0000a009000095a7 */ /* 0x000ea400080210ff */
[----:B--2---:R-:W-:Y:S05]  /*88c0*/  @!P1 BRA `(.L_x_36) ;  /* 0xfffffffc00f09947 */ /* 0x004fea000383ffff */
[----:B------:R-:W-:Y:S05]  /*88d0*/  BRA `(.L_x_136) ;  /* 0xffffff9c00307947 */ /* 0x000fea000383ffff */
.L_x_39:
[----:B------:R-:W-:-:S07]  /*88e0*/  MOV R0, UR5 ;  /* 0x0000000500007c02 */ /* 0x000fce0008000f00 */
.L_x_137:
[----:B-1----:R1:W2:Y:S02]  /*88f0*/  SYNCS.PHASECHK.TRANS64.TRYWAIT P0, [R0+URZ+0xb0], R3 ;  /* 0x0000b003000075a7 */ /* 0x0022a400080011ff */
[----:B--2---:R-:W-:Y:S05]  /*8900*/  @!P0 NANOSLEEP.SYNCS 0x989680 ;  /* 0x009896800000895d */ /* 0x004fea0003900000 */
[----:B------:R-:W2:Y:S02]  /*8910*/  @!P0 SYNCS.PHASECHK.TRANS64 P0, [R0+URZ+0xb0], R3 ;  /* 0x0000b003000085a7 */ /* 0x000ea400080010ff */
[----:B--2---:R-:W-:Y:S05]  /*8920*/  @!P0 BRA `(.L_x_137) ;  /* 0xfffffffc00f08947 */ /* 0x004fea000383ffff */
[----:B------:R-:W-:Y:S05]  /*8930*/  BRA `(.L_x_38) ;  /* 0xffffff9c00847947 */ /* 0x000fea000383ffff */
.L_x_46:
[----:B-1----:R1:W2:Y:S02]  /*8940*/  SYNCS.PHASECHK.TRANS64.TRYWAIT P1, [R0+URZ+0xa0], R5 ;  /* 0x0000a005000075a7 */ /* 0x0022a400080211ff */
[----:B--2---:R-:W-:Y:S05]  /*8950*/  @!P1 NANOSLEEP.SYNCS 0x989680 ;  /* 0x009896800000995d */ /* 0x004fea0003900000 */
[----:B------:R-:W2:Y:S02]  /*8960*/  @!P1 SYNCS.PHASECHK.TRANS64 P1, [R0+URZ+0xa0], R5 ;  /* 0x0000a005000095a7 */ /* 0x000ea400080210ff */
[----:B--2---:R-:W-:Y:S05]  /*8970*/  @!P1 BRA `(.L_x_46) ;  /* 0xfffffffc00f09947 */ /* 0x004fea000383ffff */
[----:B------:R-:W-:Y:S05]  /*8980*/  BRA `(.L_x_138) ;  /* 0xffffffa400287947 */ /* 0x000fea000383ffff */
.L_x_47:
[----:B------:R-:W-:-:S07]  /*8990*/  MOV R3, UR6 ;  /* 0x0000000600037c02 */ /* 0x000fce0008000f00 */
.L_x_139:
[----:B-1----:R1:W2:Y:S02]  /*89a0*/  SYNCS.PHASECHK.TRANS64.TRYWAIT P0, [R3+URZ+0xd0], R0 ;  /* 0x0000d000030075a7 */ /* 0x0022a400080011ff */
[----:B--2---:R-:W-:Y:S05]  /*89b0*/  @!P0 NANOSLEEP.SYNCS 0x989680 ;  /* 0x009896800000895d */ /* 0x004fea0003900000 */
[----:B------:R-:W2:Y:S02]  /*89c0*/  @!P0 SYNCS.PHASECHK.TRANS64 P0, [R3+URZ+0xd0], R0 ;  /* 0x0000d000030085a7 */ /* 0x000ea400080010ff */
[----:B--2---:R-:W-:Y:S05]  /*89d0*/  @!P0 BRA `(.L_x_139) ;  /* 0xfffffffc00f08947 */ /* 0x004fea000383ffff */
[----:B------:R-:W-:Y:S05]  /*89e0*/  BRA `(.L_x_140) ;  /* 0xffffffa400607947 */ /* 0x000fea000383ffff */
.L_x_50:
[----:B------:R-:W-:Y:S07]  /*89f0*/  MOV R0, UR5 ;  /* 0x0000000500007c02 */ /* 0x000fee0008000f00 */
.L_x_141:
[----:B-1----:R1:W2:Y:S02]  /*8a00*/  SYNCS.PHASECHK.TRANS64.TRYWAIT P0, [R0+URZ], R3 ;  /* 0x00000003000075a7 */ /* 0x0022a400080011ff */
[----:B--2---:R-:W-:Y:S05]  /*8a10*/  @!P0 NANOSLEEP.SYNCS 0x989680 ;  /* 0x009896800000895d */ /* 0x004fea0003900000 */
[----:B------:R-:W2:Y:S02]  /*8a20*/  @!P0 SYNCS.PHASECHK.TRANS64 P0, [R0+URZ], R3 ;  /* 0x00000003000085a7 */ /* 0x000ea400080010ff */
[----:B--2---:R-:W-:Y:S05]  /*8a30*/  @!P0 BRA `(.L_x_141) ;  /* 0xfffffffc00f08947 */ /* 0x004fea000383ffff */
[----:B------:R-:W-:Y:S05]  /*8a40*/  BRA `(.L_x_49) ;  /* 0xffffffa4007c7947 */ /* 0x000fea000383ffff */
.L_x_53:
[----:B------:R-:W-:-:S07]  /*8a50*/  MOV R0, UR6 ;  /* 0x0000000600007c02 */ /* 0x000fce0008000f00 */
.L_x_142:
[----:B-1----:R1:W2:Y:S02]  /*8a60*/  SYNCS.PHASECHK.TRANS64.TRYWAIT P0, [R0+URZ], R3 ;  /* 0x00000003000075a7 */ /* 0x0022a400080011ff */
[----:B--2---:R-:W-:Y:S05]  /*8a70*/  @!P0 NANOSLEEP.SYNCS 0x989680 ;  /* 0x009896800000895d */ /* 0x004fea0003900000 */
[----:B------:R-:W2:Y:S02]  /*8a80*/  @!P0 SYNCS.PHASECHK.TRANS64 P0, [R0+URZ], R3 ;  /* 0x00000003000085a7 */ /* 0x000ea400080010ff */
[----:B--2---:R-:W-:Y:S05]  /*8a90*/  @!P0 BRA `(.L_x_142) ;  /* 0xfffffffc00f08947 */ /* 0x004fea000383ffff */
[----:B------:R-:W-:Y:S05]  /*8aa0*/  BRA `(.L_x_143) ;  /* 0xffffffa800687947 */ /* 0x000fea000383ffff */
.L_x_54:
[----:B------:R-:W-:-:S07]  /*8ab0*/  MOV R0, UR7 ;  /* 0x0000000700007c02 */ /* 0x000fce0008000f00 */
.L_x_144:
[----:B-1----:R1:W2:Y:S02]  /*8ac0*/  SYNCS.PHASECHK.TRANS64.TRYWAIT P0, [R0+URZ], R3 ;  /* 0x00000003000075a7 */ /* 0x0022a400080011ff */
[----:B--2---:R-:W-:Y:S05]  /*8ad0*/  @!P0 NANOSLEEP.SYNCS 0x989680 ;  /* 0x009896800000895d */ /* 0x004fea0003900000 */
[----:B------:R-:W2:Y:S02]  /*8ae0*/  @!P0 SYNCS.PHASECHK.TRANS64 P0, [R0+URZ], R3 ;  /* 0x00000003000085a7 */ /* 0x000ea400080010ff */
[----:B--2---:R-:W-:Y:S05]  /*8af0*/  @!P0 BRA `(.L_x_144) ;  /* 0xfffffffc00f08947 */ /* 0x004fea000383ffff */
[----:B------:R-:W-:Y:S05]  /*8b00*/  BRA `(.L_x_145) ;  /* 0xffffffa800747947 */ /* 0x000fea000383ffff */
.L_x_59:
[----:B--2---:R2:W4:Y:S02]  /*8b10*/  SYNCS.PHASECHK.TRANS64.TRYWAIT P0, [R0+URZ+0xa0], R3 ;  /* 0x0000a003000075a7 */ /* 0x00452400080011ff */
[----:B----4-:R-:W-:Y:S05]  /*8b20*/  @!P0 NANOSLEEP.SYNCS 0x989680 ;  /* 0x009896800000895d */ /* 0x010fea0003900000 */
[----:B------:R-:W4:Y:S02]  /*8b30*/  @!P0 SYNCS.PHASECHK.TRANS64 P0, [R0+URZ+0xa0], R3 ;  /* 0x0000a003000085a7 */ /* 0x000f2400080010ff */
[----:B----4-:R-:W-:Y:S05]  /*8b40*/  @!P0 BRA `(.L_x_59) ;  /* 0xfffffffc00f08947 */ /* 0x010fea000383ffff */
[----:B------:R-:W-:Y:S05]  /*8b50*/  BRA `(.L_x_146) ;  /* 0xffffffac00747947 */ /* 0x000fea000383ffff */
.L_x_62:
[----:B------:R-:W-:Y:S07]  /*8b60*/  MOV R0, UR4 ;  /* 0x0000000400007c02 */ /* 0x000fee0008000f00 */
.L_x_147:
[----:B--2---:R2:W3:Y:S02]  /*8b70*/  SYNCS.PHASECHK.TRANS64.TRYWAIT P0, [R0+URZ+0x98], R3 ;  /* 0x00009803000075a7 */ /* 0x0044e400080011ff */
[----:B---3--:R-:W-:Y:S05]  /*8b80*/  @!P0 NANOSLEEP.SYNCS 0x989680 ;  /* 0x009896800000895d */ /* 0x008fea0003900000 */
[----:B------:R-:W3:Y:S02]  /*8b90*/  @!P0 SYNCS.PHASECHK.TRANS64 P0, [R0+URZ+0x98], R3 ;  /* 0x00009803000085a7 */ /* 0x000ee400080010ff */
[----:B---3--:R-:W-:Y:S05]  /*8ba0*/  @!P0 BRA `(.L_x_147) ;  /* 0xfffffffc00f08947 */ /* 0x008fea000383ffff */
[----:B------:R-:W-:Y:S05]  /*8bb0*/  BRA `(.L_x_61) ;  /* 0xffffffb000547947 */ /* 0x000fea000383ffff */
.L_x_65:
[----:B------:R-:W-:Y:S07]  /*8bc0*/  MOV R0, UR4 ;  /* 0x0000000400007c02 */ /* 0x000fee0008000f00 */
.L_x_148:
[----:B-1----:R1:W2:Y:S02]  /*8bd0*/  SYNCS.PHASECHK.TRANS64.TRYWAIT P0, [R0+URZ+0x70], R11 ;  /* 0x0000700b000075a7 */ /* 0x0022a400080011ff */
[----:B--2---:R-:W-:Y:S05]  /*8be0*/  @!P0 NANOSLEEP.SYNCS 0x989680 ;  /* 0x009896800000895d */ /* 0x004fea0003900000 */
[----:B------:R-:W2:Y:S02]  /*8bf0*/  @!P0 SYNCS.PHASECHK.TRANS64 P0, [R0+URZ+0x70], R11 ;  /* 0x0000700b000085a7 */ /* 0x000ea400080010ff */
[----:B--2---:R-:W-:Y:S05]  /*8c00*/  @!P0 BRA `(.L_x_148) ;  /* 0xfffffffc00f08947 */ /* 0x004fea000383ffff */
[----:B------:R-:W-:Y:S05]  /*8c10*/  BRA `(.L_x_149) ;  /* 0xffffffb000cc7947 */ /* 0x000fea000383ffff */
.L_x_66:
[----:B------:R-:W-:Y:S07]  /*8c20*/  MOV R0, UR4 ;  /* 0x0000000400007c02 */ /* 0x000fee0008000f00 */
.L_x_150:
[----:B-1----:R1:W2:Y:S02]  /*8c30*/  SYNCS.PHASECHK.TRANS64.TRYWAIT P0, [R0+URZ+0x78], R11 ;  /* 0x0000780b000075a7 */ /* 0x0022a400080011ff */
[----:B--2---:R-:W-:Y:S05]  /*8c40*/  @!P0 NANOSLEEP.SYNCS 0x989680 ;  /* 0x009896800000895d */ /* 0x004fea0003900000 */
[----:B------:R-:W2:Y:S02]  /*8c50*/  @!P0 SYNCS.PHASECHK.TRANS64 P0, [R0+URZ+0x78], R11 ;  /* 0x0000780b000085a7 */ /* 0x000ea400080010ff */
[----:B--2---:R-:W-:Y:S05]  /*8c60*/  @!P0 BRA `(.L_x_150) ;  /* 0xfffffffc00f08947 */ /* 0x004fea000383ffff */
[----:B------:R-:W-:Y:S05]  /*8c70*/  BRA `(.L_x_151) ;  /* 0xffffffb4005c7947 */ /* 0x000fea000383ffff */
.L_x_67:
[----:B------:R-:W-:Y:S07]  /*8c80*/  MOV R0, UR4 ;  /* 0x0000000400007c02 */ /* 0x000fee0008000f00 */
.L_x_152:
[----:B-1----:R1:W2:Y:S02]  /*8c90*/  SYNCS.PHASECHK.TRANS64.TRYWAIT P0, [R0+URZ+0x80], R11 ;  /* 0x0000800b000075a7 */ /* 0x0022a400080011ff */
[----:B--2---:R-:W-:Y:S05]  /*8ca0*/  @!P0 NANOSLEEP.SYNCS 0x989680 ;  /* 0x009896800000895d */ /* 0x004fea0003900000 */
[----:B------:R-:W2:Y:S02]  /*8cb0*/  @!P0 SYNCS.PHASECHK.TRANS64 P0, [R0+URZ+0x80], R11 ;  /* 0x0000800b000085a7 */ /* 0x000ea400080010ff */
[----:B--2---:R-:W-:Y:S05]  /*8cc0*/  @!P0 BRA `(.L_x_152) ;  /* 0xfffffffc00f08947 */ /* 0x004fea000383ffff */
[----:B------:R-:W-:Y:S05]  /*8cd0*/  BRA `(.L_x_153) ;  /* 0xffffffb400f47947 */ /* 0x000fea000383ffff */
.L_x_68:
[----:B------:R-:W-:Y:S07]  /*8ce0*/  MOV R0, UR4 ;  /* 0x0000000400007c02 */ /* 0x000fee0008000f00 */
.L_x_154:
[----:B-1----:R1:W2:Y:S02]  /*8cf0*/  SYNCS.PHASECHK.TRANS64.TRYWAIT P0, [R0+URZ+0x88], R11 ;  /* 0x0000880b000075a7 */ /* 0x0022a400080011ff */
[----:B--2---:R-:W-:Y:S05]  /*8d00*/  @!P0 NANOSLEEP.SYNCS 0x989680 ;  /* 0x009896800000895d */ /* 0x004fea0003900000 */
[----:B------:R-:W2:Y:S02]  /*8d10*/  @!P0 SYNCS.PHASECHK.TRANS64 P0, [R0+URZ+0x88], R11 ;  /* 0x0000880b000085a7 */ /* 0x000ea400080010ff */
[----:B--2---:R-:W-:Y:S05]  /*8d20*/  @!P0 BRA `(.L_x_154) ;  /* 0xfffffffc00f08947 */ /* 0x004fea000383ffff */
[----:B------:R-:W-:Y:S05]  /*8d30*/  BRA `(.L_x_155) ;  /* 0xffffffb800cc7947 */ /* 0x000fea000383ffff */
.L_x_70:
[----:B------:R-:W-:-:S07]  /*8d40*/  MOV R0, UR4 ;  /* 0x0000000400007c02 */ /* 0x000fce0008000f00 */
.L_x_156:
[----:B-1----:R1:W2:Y:S02]  /*8d50*/  SYNCS.PHASECHK.TRANS64.TRYWAIT P0, [R0+URZ+0x70], R3 ;  /* 0x00007003000075a7 */ /* 0x0022a400080011ff */
[----:B--2---:R-:W-:Y:S05]  /*8d60*/  @!P0 NANOSLEEP.SYNCS 0x989680 ;  /* 0x009896800000895d */ /* 0x004fea0003900000 */
[----:B------:R-:W2:Y:S02]  /*8d70*/  @!P0 SYNCS.PHASECHK.TRANS64 P0, [R0+URZ+0x70], R3 ;  /* 0x00007003000085a7 */ /* 0x000ea400080010ff */
[----:B--2---:R-:W-:Y:S05]  /*8d80*/  @!P0 BRA `(.L_x_156) ;  /* 0xfffffffc00f08947 */ /* 0x004fea000383ffff */
[----:B------:R-:W-:Y:S05]  /*8d90*/  BRA `(.L_x_157) ;  /* 0xffffffbc00907947 */ /* 0x000fea000383ffff */
.L_x_71:
[----:B-1----:R-:W-:-:S07]  /*8da0*/  MOV R0, UR4 ;  /* 0x0000000400007c02 */ /* 0x002fce0008000f00 */
.L_x_158:
[----:B-1----:R1:W2:Y:S02]  /*8db0*/  SYNCS.PHASECHK.TRANS64.TRYWAIT P0, [R0+URZ+0x78], R3 ;  /* 0x00007803000075a7 */ /* 0x0022a400080011ff */
[----:B--2---:R-:W-:Y:S05]  /*8dc0*/  @!P0 NANOSLEEP.SYNCS 0x989680 ;  /* 0x009896800000895d */ /* 0x004fea0003900000 */
[----:B------:R-:W2:Y:S02]  /*8dd0*/  @!P0 SYNCS.PHASECHK.TRANS64 P0, [R0+URZ+0x78], R3 ;  /* 0x00007803000085a7 */ /* 0x000ea400080010ff */
[----:B--2---:R-:W-:Y:S05]  /*8de0*/  @!P0 BRA `(.L_x_158) ;  /* 0xfffffffc00f08947 */ /* 0x004fea000383ffff */
[----:B------:R-:W-:Y:S05]  /*8df0*/  BRA `(.L_x_159) ;  /* 0xffffffbc00807947 */ /* 0x000fea000383ffff */
.L_x_72:
[----:B-1----:R-:W-:-:S07]  /*8e00*/  MOV R0, UR4 ;  /* 0x0000000400007c02 */ /* 0x002fce0008000f00 */
.L_x_160:
[----:B-1----:R1:W2:Y:S02]  /*8e10*/  SYNCS.PHASECHK.TRANS64.TRYWAIT P0, [R0+URZ+0x80], R3 ;  /* 0x00008003000075a7 */ /* 0x0022a400080011ff */
[----:B--2---:R-:W-:Y:S05]  /*8e20*/  @!P0 NANOSLEEP.SYNCS 0x989680 ;  /* 0x009896800000895d */ /* 0x004fea0003900000 */
[----:B------:R-:W2:Y:S02]  /*8e30*/  @!P0 SYNCS.PHASECHK.TRANS64 P0, [R0+URZ+0x80], R3 ;  /* 0x00008003000085a7 */ /* 0x000ea400080010ff */
[----:B--2---:R-:W-:Y:S05]  /*8e40*/  @!P0 BRA `(.L_x_160) ;  /* 0xfffffffc00f08947 */ /* 0x004fea000383ffff */
[----:B------:R-:W-:Y:S05]  /*8e50*/  BRA `(.L_x_161) ;  /* 0xffffffbc00707947 */ /* 0x000fea000383ffff */
.L_x_74:
[----:B--2---:R2:W4:Y:S02]  /*8e60*/  SYNCS.PHASECHK.TRANS64.TRYWAIT P0, [R0+URZ+0xa0], R3 ;  /* 0x0000a003000075a7 */ /* 0x00452400080011ff */
[----:B----4-:R-:W-:Y:S05]  /*8e70*/  @!P0 NANOSLEEP.SYNCS 0x989680 ;  /* 0x009896800000895d */ /* 0x010fea0003900000 */
[----:B------:R-:W4:Y:S02]  /*8e80*/  @!P0 SYNCS.PHASECHK.TRANS64 P0, [R0+URZ+0xa0], R3 ;  /* 0x0000a003000085a7 */ /* 0x000f2400080010ff */
[----:B----4-:R-:W-:Y:S05]  /*8e90*/  @!P0 BRA `(.L_x_74) ;  /* 0xfffffffc00f08947 */ /* 0x010fea000383ffff */
[----:B------:R-:W-:Y:S05]  /*8ea0*/  BRA `(.L_x_162) ;  /* 0xffffffc0002c7947 */ /* 0x000fea000383ffff */
.L_x_85:
[----:B-1----:R-:W-:Y:S04]  /*8eb0*/  MOV R3, UR48 ;  /* 0x0000003000037c02 */ /* 0x002fe80008000f00 */
[----:B------:R1:W3:Y:S03]  /*8ec0*/  SYNCS.PHASECHK.TRANS64.TRYWAIT P1, [R3+URZ+0x50], R4 ;  /* 0x00005004030075a7 */ /* 0x0002e600080211ff */
[----:B---3--:R-:W-:Y:S05]  /*8ed0*/  @!P1 NANOSLEEP.SYNCS 0x989680 ;  /* 0x009896800000995d */ /* 0x008fea0003900000 */
[----:B------:R-:W3:Y:S02]  /*8ee0*/  @!P1 SYNCS.PHASECHK.TRANS64 P1, [R3+URZ+0x50], R4 ;  /* 0x00005004030095a7 */ /* 0x000ee400080210ff */
[----:B---3--:R-:W-:Y:S05]  /*8ef0*/  @!P1 BRA `(.L_x_85) ;  /* 0xfffffffc00ec9947 */ /* 0x008fea000383ffff */
[----:B------:R-:W-:Y:S05]  /*8f00*/  BRA `(.L_x_84) ;  /* 0xffffffcc003c7947 */ /* 0x000fea000383ffff */
.L_x_87:
[----:B-1----:R1:W4:Y:S02]  /*8f10*/  SYNCS.PHASECHK.TRANS64.TRYWAIT P0, [R79+URZ+0xc0], R0 ;  /* 0x0000c0004f0075a7 */ /* 0x00232400080011ff */
[----:B----4-:R-:W-:Y:S05]  /*8f20*/  @!P0 NANOSLEEP.SYNCS 0x989680 ;  /* 0x009896800000895d */ /* 0x010fea0003900000 */
[----:B------:R-:W4:Y:S02]  /*8f30*/  @!P0 SYNCS.PHASECHK.TRANS64 P0, [R79+URZ+0xc0], R0 ;  /* 0x0000c0004f0085a7 */ /* 0x000f2400080010ff */
[----:B----4-:R-:W-:Y:S05]  /*8f40*/  @!P0 BRA `(.L_x_87) ;  /* 0xfffffffc00f08947 */ /* 0x010fea000383ffff */
[----:B------:R-:W-:Y:S05]  /*8f50*/  BRA `(.L_x_86) ;  /* 0xffffffcc00947947 */ /* 0x000fea000383ffff */
.L_x_96:
[----:B-1----:R1:W2:Y:S02]  /*8f60*/  SYNCS.PHASECHK.TRANS64.TRYWAIT P0, [R3+URZ+0x50], R0 ;  /* 0x00005000030075a7 */ /* 0x0022a400080011ff */
[----:B--2---:R-:W-:Y:S05]  /*8f70*/  @!P0 NANOSLEEP.SYNCS 0x989680 ;  /* 0x009896800000895d */ /* 0x004fea0003900000 */
[----:B------:R-:W2:Y:S02]  /*8f80*/  @!P0 SYNCS.PHASECHK.TRANS64 P0, [R3+URZ+0x50], R0 ;  /* 0x00005000030085a7 */ /* 0x000ea400080010ff */
[----:B--2---:R-:W-:Y:S05]  /*8f90*/  @!P0 BRA `(.L_x_96) ;  /* 0xfffffffc00f08947 */ /* 0x004fea000383ffff */
[----:B------:R-:W-:Y:S05]  /*8fa0*/  BRA `(.L_x_95) ;  /* 0xffffffd400907947 */ /* 0x000fea000383ffff */
.L_x_104:
[----:B-1----:R1:W2:Y:S02]  /*8fb0*/  SYNCS.PHASECHK.TRANS64.TRYWAIT P0, [R3+URZ+0x50], R6 ;  /* 0x00005006030075a7 */ /* 0x0022a400080011ff */
[----:B--2---:R-:W-:Y:S05]  /*8fc0*/  @!P0 NANOSLEEP.SYNCS 0x989680 ;  /* 0x009896800000895d */ /* 0x004fea0003900000 */
[----:B------:R-:W2:Y:S02]  /*8fd0*/  @!P0 SYNCS.PHASECHK.TRANS64 P0, [R3+URZ+0x50], R6 ;  /* 0x00005006030085a7 */ /* 0x000ea400080010ff */
[----:B--2---:R-:W-:Y:S05]  /*8fe0*/  @!P0 BRA `(.L_x_104) ;  /* 0xfffffffc00f08947 */ /* 0x004fea000383ffff */
[----:B------:R-:W-:Y:S05]  /*8ff0*/  BRA `(.L_x_103) ;  /* 0xffffffdc00f07947 */ /* 0x000fea000383ffff */
.L_x_112:
[----:B-1----:R1:W2:Y:S02]  /*9000*/  SYNCS.PHASECHK.TRANS64.TRYWAIT P0, [R20+URZ+0x50], R3 ;  /* 0x00005003140075a7 */ /* 0x0022a400080011ff */
[----:B--2---:R-:W-:Y:S05]  /*9010*/  @!P0 NANOSLEEP.SYNCS 0x989680 ;  /* 0x009896800000895d */ /* 0x004fea0003900000 */
[----:B------:R-:W2:Y:S02]  /*9020*/  @!P0 SYNCS.PHASECHK.TRANS64 P0, [R20+URZ+0x50], R3 ;  /* 0x00005003140085a7 */ /* 0x000ea400080010ff */
[----:B--2---:R-:W-:Y:S05]  /*9030*/  @!P0 BRA `(.L_x_112) ;  /* 0xfffffffc00f08947 */ /* 0x004fea000383ffff */
[----:B------:R-:W-:Y:S05]  /*9040*/  BRA `(.L_x_111) ;  /* 0xffffffe800507947 */ /* 0x000fea000383ffff */
        .weak           $__internal_0_$__cuda_sm10x_tcgen05_guardrail_trap_col_being_dealloced_not_returned_by_alloc
        .type           $__internal_0_$__cuda_sm10x_tcgen05_guardrail_trap_col_being_dealloced_not_returned_by_alloc,@function
        .size           $__internal_0_$__cuda_sm10x_tcgen05_guardrail_trap_col_being_dealloced_not_returned_by_alloc,($__internal_1_$__cuda_sm10x_tcgen05_guardrail_trap_phase_invalid_during_alloc - $__internal_0_$__cuda_sm10x_tcgen05_guardrail_trap_col_being_dealloced_not_returned_by_alloc)
$__internal_0_$__cuda_sm10x_tcgen05_guardrail_trap_col_being_dealloced_not_returned_by_alloc:
[----:B------:R-:W-:Y:S05]  /*9050*/  BPT.TRAP 0x1 ;  /* 0x000000040000795c */ /* 0x000fea0000300000 */
[----:B------:R-:W-:-:S04]  /*9060*/  HFMA2 R3, -RZ, RZ, 0, 0 ;  /* 0x00000000ff037431 */ /* 0x000fc800000001ff */
[----:B------:R-:W-:Y:S05]  /*9070*/  RET.REL.NODEC R2 `(_ZN7cutlass13device_kernelINS_4gemm6kernel13GemmUniversalIN4cute5tupleIJiiiiEEENS1_10collective13CollectiveMmaINS1_41MainloopSm100TmaUmmaWarpSpecializedSparseILi5ELi2ELi2ENS5_IJNS4_1CILi1EEESB_SB_EEEEENS5_IJNSA_ILi128EEENSA_ILi64EEESE_EEENS_6half_tENS5_IJNS4_6LayoutINS5_IJiNS5_IJNSA_ILi2EEEiEEEiEEENS5_IJlNS5_IJSB_SJ_EEElEEEEENSI_INS5_IJNS5_IJNS5_IJNSA_ILi8EEESJ_SP_EEEiEEENS5_IJNS5_IJNSA_ILi16EEESJ_NSA_ILi4EEEEEEiEEEiEEENS5_IJNS5_IJNS5_IJSE_SS_NSA_ILi2048EEEEEENSA_ILi16384EEEEEENS5_IJNS5_IJSB_NSA_ILi1024EEENSA_ILi32EEEEEElEEElEEEEEEEESH_NS5_IJlSB_lEEENS4_8TiledMMAINS4_8MMA_AtomIJNS4_27SM100_MMA_F16BF16_SS_SPARSEISH_SH_fLi128ELi64ELNS4_4UMMA5MajorE0ELS1D_0ELNS1C_7ScaleInE0ELS1E_0EEEEEENSI_ISC_NS5_IJNSA_ILi0EEES1H_S1H_EEEEENS5_IJNS4_10UnderscoreES1K_S1K_EEEEENS4_13SM90_TMA_LOADENS4_14ComposedLayoutINS4_7SwizzleILi3ELi4ELi3EEENS4_25smem_sparse_ptr_flag_bitsILi2ELi16EEENSI_INS5_IJNS5_IJSB_SP_EEENS5_IJSJ_SF_EEEEEENS5_IJNS5_IJS1H_SE_EEESM_EEEEEEEvNS4_8identityES1N_NS1O_IS1Q_NS4_18smem_ptr_flag_bitsILi16EEENSI_INS5_IJSP_SF_EEENS5_IJSF_SB_EEEEEEEvS20_EENS_8epilogue10collective18CollectiveEpilogueINS28_23Sm100TmaWarpSpecializedILi4ELi2ELi16ELb1ELb0EEEJSG_NS5_IJNSI_ISE_SB_EENSI_ISS_SB_EEEEEfNS5_IJSB_llEEEfS2G_NS28_6fusion15FusionCallbacksIS2C_NS2H_17LinearCombinationIffffLNS_15FloatRoundStyleE2EEESG_S2F_JEEENS4_5SM1004TMEM4LOAD26SM100_TMEM_LOAD_32dp32b16xES1N_NS1O_INS1P_ILi2ELi5ELi2EEENS21_ILi32EEENSI_INS5_IJS12_ST_EEENS5_IJSB_S12_EEEEEEENS4_39AutoVectorizingCopyWithAssumedAlignmentILi128EEENS4_14SM90_TMA_STOREES2W_S2Y_S2Y_EEEvvEEEEvNT_6ParamsE) ;  /* 0xffffff6c02e07950 */ /* 0x000fea0003c3ffff */
        .weak           $__internal_1_$__cuda_sm10x_tcgen05_guardrail_trap_phase_invalid_during_alloc
        .type           $__internal_1_$__cuda_sm10x_tcgen05_guardrail_trap_phase_invalid_during_alloc,@function
        .size           $__internal_1_$__cuda_sm10x_tcgen05_guardrail_trap_phase_invalid_during_alloc,($__internal_2_$__cuda_sm10x_tcgen05_guardrail_trap_unallocated_columns_being_dealloced - $__internal_1_$__cuda_sm10x_tcgen05_guardrail_trap_phase_invalid_during_alloc)
$__internal_1_$__cuda_sm10x_tcgen05_guardrail_trap_phase_invalid_during_alloc:
[----:B------:R-:W-:Y:S05]  /*9080*/  BPT.TRAP 0x1 ;  /* 0x000000040000795c */ /* 0x000fea0000300000 */
[----:B------:R-:W-:-:S04]  /*9090*/  MOV R3, 0x0 ;  /* 0x0000000000037802 */ /* 0x000fc80000000f00 */
[----:B------:R-:W-:Y:S05]  /*90a0*/  RET.REL.NODEC R2 `(_ZN7cutlass13device_kernelINS_4gemm6kernel13GemmUniversalIN4cute5tupleIJiiiiEEENS1_10collective13CollectiveMmaINS1_41MainloopSm100TmaUmmaWarpSpecializedSparseILi5ELi2ELi2ENS5_IJNS4_1CILi1EEESB_SB_EEEEENS5_IJNSA_ILi128EEENSA_ILi64EEESE_EEENS_6half_tENS5_IJNS4_6LayoutINS5_IJiNS5_IJNSA_ILi2EEEiEEEiEEENS5_IJlNS5_IJSB_SJ_EEElEEEEENSI_INS5_IJNS5_IJNS5_IJNSA_ILi8EEESJ_SP_EEEiEEENS5_IJNS5_IJNSA_ILi16EEESJ_NSA_ILi4EEEEEEiEEEiEEENS5_IJNS5_IJNS5_IJSE_SS_NSA_ILi2048EEEEEENSA_ILi16384EEEEEENS5_IJNS5_IJSB_NSA_ILi1024EEENSA_ILi32EEEEEElEEElEEEEEEEESH_NS5_IJlSB_lEEENS4_8TiledMMAINS4_8MMA_AtomIJNS4_27SM100_MMA_F16BF16_SS_SPARSEISH_SH_fLi128ELi64ELNS4_4UMMA5MajorE0ELS1D_0ELNS1C_7ScaleInE0ELS1E_0EEEEEENSI_ISC_NS5_IJNSA_ILi0EEES1H_S1H_EEEEENS5_IJNS4_10UnderscoreES1K_S1K_EEEEENS4_13SM90_TMA_LOADENS4_14ComposedLayoutINS4_7SwizzleILi3ELi4ELi3EEENS4_25smem_sparse_ptr_flag_bitsILi2ELi16EEENSI_INS5_IJNS5_IJSB_SP_EEENS5_IJSJ_SF_EEEEEENS5_IJNS5_IJS1H_SE_EEESM_EEEEEEEvNS4_8identityES1N_NS1O_IS1Q_NS4_18smem_ptr_flag_bitsILi16EEENSI_INS5_IJSP_SF_EEENS5_IJSF_SB_EEEEEEEvS20_EENS_8epilogue10collective18CollectiveEpilogueINS28_23Sm100TmaWarpSpecializedILi4ELi2ELi16ELb1ELb0EEEJSG_NS5_IJNSI_ISE_SB_EENSI_ISS_SB_EEEEEfNS5_IJSB_llEEEfS2G_NS28_6fusion15FusionCallbacksIS2C_NS2H_17LinearCombinationIffffLNS_15FloatRoundStyleE2EEESG_S2F_JEEENS4_5SM1004TMEM4LOAD26SM100_TMEM_LOAD_32dp32b16xES1N_NS1O_INS1P_ILi2ELi5ELi2EEENS21_ILi32EEENSI_INS5_IJS12_ST_EEENS5_IJSB_S12_EEEEEEENS4_39AutoVectorizingCopyWithAssumedAlignmentILi128EEENS4_14SM90_TMA_STOREES2W_S2Y_S2Y_EEEvvEEEEvNT_6ParamsE) ;  /* 0xffffff6c02d47950 */ /* 0x000fea0003c3ffff */
        .weak           $__internal_2_$__cuda_sm10x_tcgen05_guardrail_trap_unallocated_columns_being_dealloced
        .type           $__internal_2_$__cuda_sm10x_tcgen05_guardrail_trap_unallocated_columns_being_dealloced,@function
        .size           $__internal_2_$__cuda_sm10x_tcgen05_guardrail_trap_unallocated_columns_being_dealloced,(.L_x_164 - $__internal_2_$__cuda_sm10x_tcgen05_guardrail_trap_unallocated_columns_being_dealloced)
$__internal_2_$__cuda_sm10x_tcgen05_guardrail_trap_unallocated_columns_being_dealloced:
[----:B------:R-:W-:Y:S05]  /*90b0*/  BPT.TRAP 0x1 ;  /* 0x000000040000795c */ /* 0x000fea0000300000 */
[----:B------:R-:W-:-:S04]  /*90c0*/  HFMA2 R3, -RZ, RZ, 0, 0 ;  /* 0x00000000ff037431 */ /* 0x000fc800000001ff */
[----:B------:R-:W-:Y:S05]  /*90d0*/  RET.REL.NODEC R2 `(_ZN7cutlass13device_kernelINS_4gemm6kernel13GemmUniversalIN4cute5tupleIJiiiiEEENS1_10collective13CollectiveMmaINS1_41MainloopSm100TmaUmmaWarpSpecializedSparseILi5ELi2ELi2ENS5_IJNS4_1CILi1EEESB_SB_EEEEENS5_IJNSA_ILi128EEENSA_ILi64EEESE_EEENS_6half_tENS5_IJNS4_6LayoutINS5_IJiNS5_IJNSA_ILi2EEEiEEEiEEENS5_IJlNS5_IJSB_SJ_EEElEEEEENSI_INS5_IJNS5_IJNS5_IJNSA_ILi8EEESJ_SP_EEEiEEENS5_IJNS5_IJNSA_ILi16EEESJ_NSA_ILi4EEEEEEiEEEiEEENS5_IJNS5_IJNS5_IJSE_SS_NSA_ILi2048EEEEEENSA_ILi16384EEEEEENS5_IJNS5_IJSB_NSA_ILi1024EEENSA_ILi32EEEEEElEEElEEEEEEEESH_NS5_IJlSB_lEEENS4_8TiledMMAINS4_8MMA_AtomIJNS4_27SM100_MMA_F16BF16_SS_SPARSEISH_SH_fLi128ELi64ELNS4_4UMMA5MajorE0ELS1D_0ELNS1C_7ScaleInE0ELS1E_0EEEEEENSI_ISC_NS5_IJNSA_ILi0EEES1H_S1H_EEEEENS5_IJNS4_10UnderscoreES1K_S1K_EEEEENS4_13SM90_TMA_LOADENS4_14ComposedLayoutINS4_7SwizzleILi3ELi4ELi3EEENS4_25smem_sparse_ptr_flag_bitsILi2ELi16EEENSI_INS5_IJNS5_IJSB_SP_EEENS5_IJSJ_SF_EEEEEENS5_IJNS5_IJS1H_SE_EEESM_EEEEEEEvNS4_8identityES1N_NS1O_IS1Q_NS4_18smem_ptr_flag_bitsILi16EEENSI_INS5_IJSP_SF_EEENS5_IJSF_SB_EEEEEEEvS20_EENS_8epilogue10collective18CollectiveEpilogueINS28_23Sm100TmaWarpSpecializedILi4ELi2ELi16ELb1ELb0EEEJSG_NS5_IJNSI_ISE_SB_EENSI_ISS_SB_EEEEEfNS5_IJSB_llEEEfS2G_NS28_6fusion15FusionCallbacksIS2C_NS2H_17LinearCombinationIffffLNS_15FloatRoundStyleE2EEESG_S2F_JEEENS4_5SM1004TMEM4LOAD26SM100_TMEM_LOAD_32dp32b16xES1N_NS1O_INS1P_ILi2ELi5ELi2EEENS21_ILi32EEENSI_INS5_IJS12_ST_EEENS5_IJSB_S12_EEEEEEENS4_39AutoVectorizingCopyWithAssumedAlignmentILi128EEENS4_14SM90_TMA_STOREES2W_S2Y_S2Y_EEEvvEEEEvNT_6ParamsE) ;  /* 0xffffff6c02c87950 */ /* 0x000fea0003c3ffff */
.L_x_163:
[----:B------:R-:W-:-:S00]  /*90e0*/  BRA `(.L_x_163) ;  /* 0xfffffffc00fc7947 */ /* 0x000fc0000383ffff */
[----:B------:R-:W-:-:S00]  /*90f0*/  NOP ;  /* 0x0000000000007918 */ /* 0x000fc00000000000 */
        /* <DEDUP_REMOVED lines=8> */
.L_x_164:


//--------------------- .nv.global.init           --------------------------
	.section	.nv.global.init,"aw",@progbits
.nv.global.init:
	.type		$str$27,@object
	.size		$str$27,($str$28 - $str$27)
$str$27:
        /*0000*/ 	.byte	0x28, 0x61, 0x64, 0x64, 0x72, 0x65, 0x73, 0x73, 0x20, 0x26, 0x20, 0x6d, 0x61, 0x73, 0x6b, 0x29
        /*0010*/ 	.byte	0x20, 0x3d, 0x3d, 0x20, 0x30, 0x00
	.type		$str$28,@object
	.size		$str$28,($str$26 - $str$28)
$str$28:
        /*0016*/ 	.byte	0x2f, 0x74, 0x6d, 0x70, 0x2f, 0x63, 0x75, 0x74, 0x6c, 0x61, 0x73, 0x73, 0x5f, 0x73, 0x77, 0x65
        /*0026*/ 	.byte	0x65, 0x70, 0x5f, 0x73, 0x72, 0x63, 0x2f, 0x69, 0x6e, 0x63, 0x6c, 0x75, 0x64, 0x65, 0x2f, 0x63
        /*0036*/ 	.byte	0x75, 0x74, 0x65, 0x2f, 0x70, 0x6f, 0x69, 0x6e, 0x74, 0x65, 0x72, 0x5f, 0x66, 0x6c, 0x61, 0x67
        /*0046*/ 	.byte	0x67, 0x65, 0x64, 0x2e, 0x68, 0x70, 0x70, 0x00
	.type		$str$26,@object
	.size		$str$26,($str$25 - $str$26)
$str$26:
        /*004e*/ 	.byte	0x2f, 0x74, 0x6d, 0x70, 0x2f, 0x63, 0x75, 0x74, 0x6c, 0x61, 0x73, 0x73, 0x5f, 0x73, 0x77, 0x65
        /*005e*/ 	.byte	0x65, 0x70, 0x5f, 0x73, 0x72, 0x63, 0x2f, 0x69, 0x6e, 0x63, 0x6c, 0x75, 0x64, 0x65, 0x2f, 0x63
        /*006e*/ 	.byte	0x75, 0x74, 0x65, 0x2f, 0x61, 0x74, 0x6f, 0x6d, 0x2f, 0x63, 0x6f, 0x70, 0x79, 0x5f, 0x74, 0x72
        /*007e*/ 	.byte	0x61, 0x69, 0x74, 0x73, 0x5f, 0x73, 0x6d, 0x31, 0x30, 0x30, 0x2e, 0x68, 0x70, 0x70, 0x00
	.type		$str$25,@object
	.size		$str$25,(__unnamed_1 - $str$25)
$str$25:
        /*008d*/ 	.byte	0x28, 0x28, 0x75, 0x69, 0x6e, 0x74, 0x33, 0x32, 0x5f, 0x74, 0x28, 0x74, 0x68, 0x72, 0x65, 0x61
        /*009d*/ 	.byte	0x64, 0x49, 0x64, 0x78, 0x2e, 0x78, 0x29, 0x20, 0x2f, 0x20, 0x33, 0x32, 0x29, 0x20, 0x25, 0x20
        /*00ad*/ 	.byte	0x34, 0x29, 0x20, 0x3d, 0x3d, 0x20, 0x28, 0x28, 0x28, 0x74, 0x6d, 0x65, 0x6d, 0x5f, 0x61, 0x64
        /*00bd*/ 	.byte	0x64, 0x72, 0x20, 0x3e, 0x3e, 0x20, 0x31, 0x36, 0x29, 0x20, 0x2f, 0x20, 0x33, 0x32, 0x29, 0x20
        /*00cd*/ 	.byte	0x25, 0x20, 0x34, 0x29, 0x00
	.type		__unnamed_1,@object
	.size		__unnamed_1,(__unnamed_2 - __unnamed_1)
__unnamed_1:
        /*00d2*/ 	.byte	0x61, 0x75, 0x74, 0x6f, 0x20, 0x63, 0x75, 0x74, 0x65, 0x3a, 0x3a, 0x61, 0x73, 0x5f, 0x70, 0x6f
        /* <DEDUP_REMOVED lines=23> */
        /*0252*/ 	.byte	0x3a, 0x43, 0x3c, 0x32, 0x30, 0x34, 0x38, 0x3e, 0x3e, 0x3e, 0x3e, 0x5d, 0x00
	.type		__unnamed_2,@object
	.size		__unnamed_2,(.L_2 - __unnamed_2)
__unnamed_2:
        /* <DEDUP_REMOVED lines=42> */
        /*04ff*/ 	.byte	0x3e, 0x5d, 0x00
.L_2:


//--------------------- .nv.shared._ZN7cutlass13device_kernelINS_4gemm6kernel13GemmUniversalIN4cute5tupleIJiiiiEEENS1_10collective13CollectiveMmaINS1_41MainloopSm100TmaUmmaWarpSpecializedSparseILi5ELi2ELi2ENS5_IJNS4_1CILi1EEESB_SB_EEEEENS5_IJNSA_ILi128EEENSA_ILi64EEESE_EEENS_6half_tENS5_IJNS4_6LayoutINS5_IJiNS5_IJNSA_ILi2EEEiEEEiEEENS5_IJlNS5_IJSB_SJ_EEElEEEEENSI_INS5_IJNS5_IJNS5_IJNSA_ILi8EEESJ_SP_EEEiEEENS5_IJNS5_IJNSA_ILi16EEESJ_NSA_ILi4EEEEEEiEEEiEEENS5_IJNS5_IJNS5_IJSE_SS_NSA_ILi2048EEEEEENSA_ILi16384EEEEEENS5_IJNS5_IJSB_NSA_ILi1024EEENSA_ILi32EEEEEElEEElEEEEEEEESH_NS5_IJlSB_lEEENS4_8TiledMMAINS4_8MMA_AtomIJNS4_27SM100_MMA_F16BF16_SS_SPARSEISH_SH_fLi128ELi64ELNS4_4UMMA5MajorE0ELS1D_0ELNS1C_7ScaleInE0ELS1E_0EEEEEENSI_ISC_NS5_IJNSA_ILi0EEES1H_S1H_EEEEENS5_IJNS4_10UnderscoreES1K_S1K_EEEEENS4_13SM90_TMA_LOADENS4_14ComposedLayoutINS4_7SwizzleILi3ELi4ELi3EEENS4_25smem_sparse_ptr_flag_bitsILi2ELi16EEENSI_INS5_IJNS5_IJSB_SP_EEENS5_IJSJ_SF_EEEEEENS5_IJNS5_IJS1H_SE_EEESM_EEEEEEEvNS4_8identityES1N_NS1O_IS1Q_NS4_18smem_ptr_flag_bitsILi16EEENSI_INS5_IJSP_SF_EEENS5_IJSF_SB_EEEEEEEvS20_EENS_8epilogue10collective18CollectiveEpilogueINS28_23Sm100TmaWarpSpecializedILi4ELi2ELi16ELb1ELb0EEEJSG_NS5_IJNSI_ISE_SB_EENSI_ISS_SB_EEEEEfNS5_IJSB_llEEEfS2G_NS28_6fusion15FusionCallbacksIS2C_NS2H_17LinearCombinationIffffLNS_15FloatRoundStyleE2EEESG_S2F_JEEENS4_5SM1004TMEM4LOAD26SM100_TMEM_LOAD_32dp32b16xES1N_NS1O_INS1P_ILi2ELi5ELi2EEENS21_ILi32EEENSI_INS5_IJS12_ST_EEENS5_IJSB_S12_EEEEEEENS4_39AutoVectorizingCopyWithAssumedAlignmentILi128EEENS4_14SM90_TMA_STOREES2W_S2Y_S2Y_EEEvvEEEEvNT_6ParamsE --------------------------
	.section	.nv.shared._ZN7cutlass13device_kernelINS_4gemm6kernel13GemmUniversalIN4cute5tupleIJiiiiEEENS1_10collective13CollectiveMmaINS1_41MainloopSm100TmaUmmaWarpSpecializedSparseILi5ELi2ELi2ENS5_IJNS4_1CILi1EEESB_SB_EEEEENS5_IJNSA_ILi128EEENSA_ILi64EEESE_EEENS_6half_tENS5_IJNS4_6LayoutINS5_IJiNS5_IJNSA_ILi2EEEiEEEiEEENS5_IJlNS5_IJSB_SJ_EEElEEEEENSI_INS5_IJNS5_IJNS5_IJNSA_ILi8EEESJ_SP_EEEiEEENS5_IJNS5_IJNSA_ILi16EEESJ_NSA_ILi4EEEEEEiEEEiEEENS5_IJNS5_IJNS5_IJSE_SS_NSA_ILi2048EEEEEENSA_ILi16384EEEEEENS5_IJNS5_IJSB_NSA_ILi1024EEENSA_ILi32EEEEEElEEElEEEEEEEESH_NS5_IJlSB_lEEENS4_8TiledMMAINS4_8MMA_AtomIJNS4_27SM100_MMA_F16BF16_SS_SPARSEISH_SH_fLi128ELi64ELNS4_4UMMA5MajorE0ELS1D_0ELNS1C_7ScaleInE0ELS1E_0EEEEEENSI_ISC_NS5_IJNSA_ILi0EEES1H_S1H_EEEEENS5_IJNS4_10UnderscoreES1K_S1K_EEEEENS4_13SM90_TMA_LOADENS4_14ComposedLayoutINS4_7SwizzleILi3ELi4ELi3EEENS4_25smem_sparse_ptr_flag_bitsILi2ELi16EEENSI_INS5_IJNS5_IJSB_SP_EEENS5_IJSJ_SF_EEEEEENS5_IJNS5_IJS1H_SE_EEESM_EEEEEEEvNS4_8identityES1N_NS1O_IS1Q_NS4_18smem_ptr_flag_bitsILi16EEENSI_INS5_IJSP_SF_EEENS5_IJSF_SB_EEEEEEEvS20_EENS_8epilogue10collective18CollectiveEpilogueINS28_23Sm100TmaWarpSpecializedILi4ELi2ELi16ELb1ELb0EEEJSG_NS5_IJNSI_ISE_SB_EENSI_ISS_SB_EEEEEfNS5_IJSB_llEEEfS2G_NS28_6fusion15FusionCallbacksIS2C_NS2H_17LinearCombinationIffffLNS_15FloatRoundStyleE2EEESG_S2F_JEEENS4_5SM1004TMEM4LOAD26SM100_TMEM_LOAD_32dp32b16xES1N_NS1O_INS1P_ILi2ELi5ELi2EEENS21_ILi32EEENSI_INS5_IJS12_ST_EEENS5_IJSB_S12_EEEEEEENS4_39AutoVectorizingCopyWithAssumedAlignmentILi128EEENS4_14SM90_TMA_STOREES2W_S2Y_S2Y_EEEvvEEEEvNT_6ParamsE,"aw",@nobits
	.sectionflags	@""
	.align	16
	.zero		1024


//--------------------- .nv.shared.reserved.0     --------------------------
	.section	.nv.shared.reserved.0,"aw",@nobits
	.weak		__nv_reservedSMEM_offset_0_alias
	.size		__nv_reservedSMEM_offset_0_alias, 0, 64
	.other		__nv_reservedSMEM_offset_0_alias,@"STO_CUDA_RESERVED_SHARED STV_DEFAULT"
__nv_reservedSMEM_offset_0_alias:
	.zero		0
.nv.shared.reserved.0:
	.zero		64
	.weak		__nv_reservedSMEM_tcgen05_partition
	.type		__nv_reservedSMEM_tcgen05_partition,@object
	.size		__nv_reservedSMEM_tcgen05_partition,(.L_0 - __nv_reservedSMEM_tcgen05_partition)
__nv_reservedSMEM_tcgen05_partition:
	.zero		32
.L_0:


//--------------------- .nv.global                --------------------------
	.section	.nv.global,"aw",@nobits
.nv.global:
	.type		_ZN39_INTERNAL_bdf48466_4_k_cu_e0ba5fdd_40304cute1_E,@object
	.size		_ZN39_INTERNAL_bdf48466_4_k_cu_e0ba5fdd_40304cute1_E,(_ZN39_INTERNAL_bdf48466_4_k_cu_e0ba5fdd_40304cuda3std3__45__cpo6cbeginE - _ZN39_INTERNAL_bdf48466_4_k_cu_e0ba5fdd_40304cute1_E)
_ZN39_INTERNAL_bdf48466_4_k_cu_e0ba5fdd_40304cute1_E:
	.zero		1
	.type		_ZN39_INTERNAL_bdf48466_4_k_cu_e0ba5fdd_40304cuda3std3__45__cpo6cbeginE,@object
	.size		_ZN39_INTERNAL_bdf48466_4_k_cu_e0ba5fdd_40304cuda3std3__45__cpo6cbeginE,(_ZN39_INTERNAL_bdf48466_4_k_cu_e0ba5fdd_40304cuda3std3__48in_placeE - _ZN39_INTERNAL_bdf48466_4_k_cu_e0ba5fdd_40304cuda3std3__45__cpo6cbeginE)
_ZN39_INTERNAL_bdf48466_4_k_cu_e0ba5fdd_40304cuda3std3__45__cpo6cbeginE:
	.zero		1
	.type		_ZN39_INTERNAL_bdf48466_4_k_cu_e0ba5fdd_40304cuda3std3__48in_placeE,@object
	.size		_ZN39_INTERNAL_bdf48466_4_k_cu_e0ba5fdd_40304cuda3std3__48in_placeE,(_ZN39_INTERNAL_bdf48466_4_k_cu_e0ba5fdd_40304cuda3std6ranges3__45__cpo9iter_moveE - _ZN39_INTERNAL_bdf48466_4_k_cu_e0ba5fdd_40304cuda3std3__48in_placeE)
_ZN39_INTERNAL_bdf48466_4_k_cu_e0ba5fdd_40304cuda3std3__48in_placeE:
	.zero		1
	.type		_ZN39_INTERNAL_bdf48466_4_k_cu_e0ba5fdd_40304cuda3std6ranges3__45__cpo9iter_moveE,@object
	.size		_ZN39_INTERNAL_bdf48466_4_k_cu_e0ba5fdd_40304cuda3std6ranges3__45__cpo9iter_moveE,(_ZN39_INTERNAL_bdf48466_4_k_cu_e0ba5fdd_40304cuda3std3__45__cpo5beginE - _ZN39_INTERNAL_bdf48466_4_k_cu_e0ba5fdd_40304cuda3std6ranges3__45__cpo9iter_moveE)
_ZN39_INTERNAL_bdf48466_4_k_cu_e0ba5fdd_40304cuda3std6ranges3__45__cpo9iter_moveE:
	.zero		1
	.type		_ZN39_INTERNAL_bdf48466_4_k_cu_e0ba5fdd_40304cuda3std3__45__cpo5beginE,@object
	.size		_ZN39_INTERNAL_bdf48466_4_k_cu_e0ba5fdd_40304cuda3std3__45__cpo5beginE,(_ZN39_INTERNAL_bdf48466_4_k_cu_e0ba5fdd_40304cuda3std3__441_GLOBAL__N__bdf48466_4_k_cu_e0ba5fdd_40306ignoreE - _ZN39_INTERNAL_bdf48466_4_k_cu_e0ba5fdd_40304cuda3std3__45__cpo5beginE)
_ZN39_INTERNAL_bdf48466_4_k_cu_e0ba5fdd_40304cuda3std3__45__cpo5beginE:
	.zero		1
	.type		_ZN39_INTERNAL_bdf48466_4_k_cu_e0ba5fdd_40304cuda3std3__441_GLOBAL__N__bdf48466_4_k_cu_e0ba5fdd_40306ignoreE,@object
	.size		_ZN39_INTERNAL_bdf48466_4_k_cu_e0ba5fdd_40304cuda3std3__441_GLOBAL__N__bdf48466_4_k_cu_e0ba5fdd_40306ignoreE,(_ZN39_INTERNAL_bdf48466_4_k_cu_e0ba5fdd_40304cute7productE - _ZN39_INTERNAL_bdf48466_4_k_cu_e0ba5fdd_40304cuda3std3__441_GLOBAL__N__bdf48466_4_k_cu_e0ba5fdd_40306ignoreE)
_ZN39_INTERNAL_bdf48466_4_k_cu_e0ba5fdd_40304cuda3std3__441_GLOBAL__N__bdf48466_4_k_cu_e0ba5fdd_40306ignoreE:
	.zero		1
	.type		_ZN39_INTERNAL_bdf48466_4_k_cu_e0ba5fdd_40304cute7productE,@object
	.size		_ZN39_INTERNAL_bdf48466_4_k_cu_e0ba5fdd_40304cute7productE,(_ZN39_INTERNAL_bdf48466_4_k_cu_e0ba5fdd_40304cuda3std3__45__cpo3endE - _ZN39_INTERNAL_bdf48466_4_k_cu_e0ba5fdd_40304cute7productE)
_ZN39_INTERNAL_bdf48466_4_k_cu_e0ba5fdd_40304cute7productE:
	.zero		1
	.type		_ZN39_INTERNAL_bdf48466_4_k_cu_e0ba5fdd_40304cuda3std3__45__cpo3endE,@object
	.size		_ZN39_INTERNAL_bdf48466_4_k_cu_e0ba5fdd_40304cuda3std3__45__cpo3endE,(_ZN39_INTERNAL_bdf48466_4_k_cu_e0ba5fdd_40304cuda3std3__419piecewise_constructE - _ZN39_INTERNAL_bdf48466_4_k_cu_e0ba5fdd_40304cuda3std3__45__cpo3endE)
_ZN39_INTERNAL_bdf48466_4_k_cu_e0ba5fdd_40304cuda3std3__45__cpo3endE:
	.zero		1
	.type		_ZN39_INTERNAL_bdf48466_4_k_cu_e0ba5fdd_40304cuda3std3__419piecewise_constructE,@object
	.size		_ZN39_INTERNAL_bdf48466_4_k_cu_e0ba5fdd_40304cuda3std3__419piecewise_constructE,(_ZN39_INTERNAL_bdf48466_4_k_cu_e0ba5fdd_40304cuda3std3__45__cpo4cendE - _ZN39_INTERNAL_bdf48466_4_k_cu_e0ba5fdd_40304cuda3std3__419piecewise_constructE)
_ZN39_INTERNAL_bdf48466_4_k_cu_e0ba5fdd_40304cuda3std3__419piecewise_constructE:
	.zero		1
	.type		_ZN39_INTERNAL_bdf48466_4_k_cu_e0ba5fdd_40304cuda3std3__45__cpo4cendE,@object
	.size		_ZN39_INTERNAL_bdf48466_4_k_cu_e0ba5fdd_40304cuda3std3__45__cpo4cendE,(_ZN39_INTERNAL_bdf48466_4_k_cu_e0ba5fdd_40304cuda3std6ranges3__45__cpo4swapE - _ZN39_INTERNAL_bdf48466_4_k_cu_e0ba5fdd_40304cuda3std3__45__cpo4cendE)
_ZN39_INTERNAL_bdf48466_4_k_cu_e0ba5fdd_40304cuda3std3__45__cpo4cendE:
	.zero		1
	.type		_ZN39_INTERNAL_bdf48466_4_k_cu_e0ba5fdd_40304cuda3std6ranges3__45__cpo4swapE,@object
	.size		_ZN39_INTERNAL_bdf48466_4_k_cu_e0ba5fdd_40304cuda3std6ranges3__45__cpo4swapE,(.L_10 - _ZN39_INTERNAL_bdf48466_4_k_cu_e0ba5fdd_40304cuda3std6ranges3__45__cpo4swapE)
_ZN39_INTERNAL_bdf48466_4_k_cu_e0ba5fdd_40304cuda3std6ranges3__45__cpo4swapE:
	.zero		1
.L_10:


//--------------------- .nv.constant0._ZN7cutlass13device_kernelINS_4gemm6kernel13GemmUniversalIN4cute5tupleIJiiiiEEENS1_10collective13CollectiveMmaINS1_41MainloopSm100TmaUmmaWarpSpecializedSparseILi5ELi2ELi2ENS5_IJNS4_1CILi1EEESB_SB_EEEEENS5_IJNSA_ILi128EEENSA_ILi64EEESE_EEENS_6half_tENS5_IJNS4_6LayoutINS5_IJiNS5_IJNSA_ILi2EEEiEEEiEEENS5_IJlNS5_IJSB_SJ_EEElEEEEENSI_INS5_IJNS5_IJNS5_IJNSA_ILi8EEESJ_SP_EEEiEEENS5_IJNS5_IJNSA_ILi16EEESJ_NSA_ILi4EEEEEEiEEEiEEENS5_IJNS5_IJNS5_IJSE_SS_NSA_ILi2048EEEEEENSA_ILi16384EEEEEENS5_IJNS5_IJSB_NSA_ILi1024EEENSA_ILi32EEEEEElEEElEEEEEEEESH_NS5_IJlSB_lEEENS4_8TiledMMAINS4_8MMA_AtomIJNS4_27SM100_MMA_F16BF16_SS_SPARSEISH_SH_fLi128ELi64ELNS4_4UMMA5MajorE0ELS1D_0ELNS1C_7ScaleInE0ELS1E_0EEEEEENSI_ISC_NS5_IJNSA_ILi0EEES1H_S1H_EEEEENS5_IJNS4_10UnderscoreES1K_S1K_EEEEENS4_13SM90_TMA_LOADENS4_14ComposedLayoutINS4_7SwizzleILi3ELi4ELi3EEENS4_25smem_sparse_ptr_flag_bitsILi2ELi16EEENSI_INS5_IJNS5_IJSB_SP_EEENS5_IJSJ_SF_EEEEEENS5_IJNS5_IJS1H_SE_EEESM_EEEEEEEvNS4_8identityES1N_NS1O_IS1Q_NS4_18smem_ptr_flag_bitsILi16EEENSI_INS5_IJSP_SF_EEENS5_IJSF_SB_EEEEEEEvS20_EENS_8epilogue10collective18CollectiveEpilogueINS28_23Sm100TmaWarpSpecializedILi4ELi2ELi16ELb1ELb0EEEJSG_NS5_IJNSI_ISE_SB_EENSI_ISS_SB_EEEEEfNS5_IJSB_llEEEfS2G_NS28_6fusion15FusionCallbacksIS2C_NS2H_17LinearCombinationIffffLNS_15FloatRoundStyleE2EEESG_S2F_JEEENS4_5SM1004TMEM4LOAD26SM100_TMEM_LOAD_32dp32b16xES1N_NS1O_INS1P_ILi2ELi5ELi2EEENS21_ILi32EEENSI_INS5_IJS12_ST_EEENS5_IJSB_S12_EEEEEEENS4_39AutoVectorizingCopyWithAssumedAlignmentILi128EEENS4_14SM90_TMA_STOREES2W_S2Y_S2Y_EEEvvEEEEvNT_6ParamsE --------------------------
	.section	.nv.constant0._ZN7cutlass13device_kernelINS_4gemm6kernel13GemmUniversalIN4cute5tupleIJiiiiEEENS1_10collective13CollectiveMmaINS1_41MainloopSm100TmaUmmaWarpSpecializedSparseILi5ELi2ELi2ENS5_IJNS4_1CILi1EEESB_SB_EEEEENS5_IJNSA_ILi128EEENSA_ILi64EEESE_EEENS_6half_tENS5_IJNS4_6LayoutINS5_IJiNS5_IJNSA_ILi2EEEiEEEiEEENS5_IJlNS5_IJSB_SJ_EEElEEEEENSI_INS5_IJNS5_IJNS5_IJNSA_ILi8EEESJ_SP_EEEiEEENS5_IJNS5_IJNSA_ILi16EEESJ_NSA_ILi4EEEEEEiEEEiEEENS5_IJNS5_IJNS5_IJSE_SS_NSA_ILi2048EEEEEENSA_ILi16384EEEEEENS5_IJNS5_IJSB_NSA_ILi1024EEENSA_ILi32EEEEEElEEElEEEEEEEESH_NS5_IJlSB_lEEENS4_8TiledMMAINS4_8MMA_AtomIJNS4_27SM100_MMA_F16BF16_SS_SPARSEISH_SH_fLi128ELi64ELNS4_4UMMA5MajorE0ELS1D_0ELNS1C_7ScaleInE0ELS1E_0EEEEEENSI_ISC_NS5_IJNSA_ILi0EEES1H_S1H_EEEEENS5_IJNS4_10UnderscoreES1K_S1K_EEEEENS4_13SM90_TMA_LOADENS4_14ComposedLayoutINS4_7SwizzleILi3ELi4ELi3EEENS4_25smem_sparse_ptr_flag_bitsILi2ELi16EEENSI_INS5_IJNS5_IJSB_SP_EEENS5_IJSJ_SF_EEEEEENS5_IJNS5_IJS1H_SE_EEESM_EEEEEEEvNS4_8identityES1N_NS1O_IS1Q_NS4_18smem_ptr_flag_bitsILi16EEENSI_INS5_IJSP_SF_EEENS5_IJSF_SB_EEEEEEEvS20_EENS_8epilogue10collective18CollectiveEpilogueINS28_23Sm100TmaWarpSpecializedILi4ELi2ELi16ELb1ELb0EEEJSG_NS5_IJNSI_ISE_SB_EENSI_ISS_SB_EEEEEfNS5_IJSB_llEEEfS2G_NS28_6fusion15FusionCallbacksIS2C_NS2H_17LinearCombinationIffffLNS_15FloatRoundStyleE2EEESG_S2F_JEEENS4_5SM1004TMEM4LOAD26SM100_TMEM_LOAD_32dp32b16xES1N_NS1O_INS1P_ILi2ELi5ELi2EEENS21_ILi32EEENSI_INS5_IJS12_ST_EEENS5_IJSB_S12_EEEEEEENS4_39AutoVectorizingCopyWithAssumedAlignmentILi128EEENS4_14SM90_TMA_STOREES2W_S2Y_S2Y_EEEvvEEEEvNT_6ParamsE,"a",@progbits
	.sectionflags	@""
	.align	4
.nv.constant0._ZN7cutlass13device_kernelINS_4gemm6kernel13GemmUniversalIN4cute5tupleIJiiiiEEENS1_10collective13CollectiveMmaINS1_41MainloopSm100TmaUmmaWarpSpecializedSparseILi5ELi2ELi2ENS5_IJNS4_1CILi1EEESB_SB_EEEEENS5_IJNSA_ILi128EEENSA_ILi64EEESE_EEENS_6half_tENS5_IJNS4_6LayoutINS5_IJiNS5_IJNSA_ILi2EEEiEEEiEEENS5_IJlNS5_IJSB_SJ_EEElEEEEENSI_INS5_IJNS5_IJNS5_IJNSA_ILi8EEESJ_SP_EEEiEEENS5_IJNS5_IJNSA_ILi16EEESJ_NSA_ILi4EEEEEEiEEEiEEENS5_IJNS5_IJNS5_IJSE_SS_NSA_ILi2048EEEEEENSA_ILi16384EEEEEENS5_IJNS5_IJSB_NSA_ILi1024EEENSA_ILi32EEEEEElEEElEEEEEEEESH_NS5_IJlSB_lEEENS4_8TiledMMAINS4_8MMA_AtomIJNS4_27SM100_MMA_F16BF16_SS_SPARSEISH_SH_fLi128ELi64ELNS4_4UMMA5MajorE0ELS1D_0ELNS1C_7ScaleInE0ELS1E_0EEEEEENSI_ISC_NS5_IJNSA_ILi0EEES1H_S1H_EEEEENS5_IJNS4_10UnderscoreES1K_S1K_EEEEENS4_13SM90_TMA_LOADENS4_14ComposedLayoutINS4_7SwizzleILi3ELi4ELi3EEENS4_25smem_sparse_ptr_flag_bitsILi2ELi16EEENSI_INS5_IJNS5_IJSB_SP_EEENS5_IJSJ_SF_EEEEEENS5_IJNS5_IJS1H_SE_EEESM_EEEEEEEvNS4_8identityES1N_NS1O_IS1Q_NS4_18smem_ptr_flag_bitsILi16EEENSI_INS5_IJSP_SF_EEENS5_IJSF_SB_EEEEEEEvS20_EENS_8epilogue10collective18CollectiveEpilogueINS28_23Sm100TmaWarpSpecializedILi4ELi2ELi16ELb1ELb0EEEJSG_NS5_IJNSI_ISE_SB_EENSI_ISS_SB_EEEEEfNS5_IJSB_llEEEfS2G_NS28_6fusion15FusionCallbacksIS2C_NS2H_17LinearCombinationIffffLNS_15FloatRoundStyleE2EEESG_S2F_JEEENS4_5SM1004TMEM4LOAD26SM100_TMEM_LOAD_32dp32b16xES1N_NS1O_INS1P_ILi2ELi5ELi2EEENS21_ILi32EEENSI_INS5_IJS12_ST_EEENS5_IJSB_S12_EEEEEEENS4_39AutoVectorizingCopyWithAssumedAlignmentILi128EEENS4_14SM90_TMA_STOREES2W_S2Y_S2Y_EEEvvEEEEvNT_6ParamsE:
	.zero		3456


//--------------------- SYMBOLS --------------------------

	.type		.nv.reservedSmem.offset0,@object
	.size		.nv.reservedSmem.offset0,0x4
	.type		.nv.reservedSmem.cap,@object
	.size		.nv.reservedSmem.cap,0x4
	.type		__assertfail,@function
